//
// Generated by NVIDIA NVVM Compiler
//
// Compiler Build ID: CL-36424714
// Cuda compilation tools, release 13.0, V13.0.88
// Based on NVVM 20.0.0
//

.version 9.0
.target sm_100
.address_size 64

	// .globl	_Z20calculate_parametersP4Bodyi
// _ZZ20calculate_parametersP4BodyiE13shared_bodies has been demoted

.visible .entry _Z20calculate_parametersP4Bodyi(
	.param .u64 .ptr .align 1 _Z20calculate_parametersP4Bodyi_param_0,
	.param .u32 _Z20calculate_parametersP4Bodyi_param_1
)
{
	.reg .pred 	%p<18>;
	.reg .b32 	%r<38>;
	.reg .b32 	%f<7>;
	.reg .b64 	%rd<9>;
	.reg .b64 	%fd<157>;
	// demoted variable
	.shared .align 8 .b8 _ZZ20calculate_parametersP4BodyiE13shared_bodies[20480];
	ld.param.u64 	%rd3, [_Z20calculate_parametersP4Bodyi_param_0];
	ld.param.u32 	%r7, [_Z20calculate_parametersP4Bodyi_param_1];
	cvta.to.global.u64 	%rd1, %rd3;
	mov.u32 	%r8, %ctaid.x;
	mov.u32 	%r9, %ntid.x;
	mov.u32 	%r10, %tid.x;
	mad.lo.s32 	%r1, %r8, %r9, %r10;
	setp.ge.s32 	%p1, %r1, %r7;
	@%p1 bra 	$L__BB0_17;
	mul.wide.s32 	%rd4, %r1, 80;
	add.s64 	%rd2, %rd1, %rd4;
	ld.global.f64 	%fd1, [%rd2];
	ld.global.f64 	%fd2, [%rd2+8];
	ld.global.f64 	%fd3, [%rd2+16];
	setp.lt.s32 	%p2, %r7, 1;
	mov.f64 	%fd142, 0d0000000000000000;
	mov.f64 	%fd143, %fd142;
	mov.f64 	%fd144, %fd142;
	@%p2 bra 	$L__BB0_16;
	ld.global.f32 	%f1, [%rd2+72];
	mov.f64 	%fd144, 0d0000000000000000;
	mov.b32 	%r36, 0;
	mov.u32 	%r19, _ZZ20calculate_parametersP4BodyiE13shared_bodies;
	mad.lo.s32 	%r20, %r10, 80, %r19;
	mov.f64 	%fd143, %fd144;
	mov.f64 	%fd142, %fd144;
$L__BB0_3:
	shl.b32 	%r12, %r36, 8;
	add.s32 	%r14, %r12, %r10;
	setp.ge.s32 	%p3, %r14, %r7;
	@%p3 bra 	$L__BB0_5;
	ld.param.u64 	%rd8, [_Z20calculate_parametersP4Bodyi_param_0];
	shl.b32 	%r15, %r36, 8;
	add.s32 	%r17, %r15, %r10;
	cvta.to.global.u64 	%rd5, %rd8;
	mul.wide.s32 	%rd6, %r17, 80;
	add.s64 	%rd7, %rd5, %rd6;
	ld.global.f64 	%fd39, [%rd7];
	ld.global.f64 	%fd40, [%rd7+8];
	ld.global.f64 	%fd41, [%rd7+16];
	ld.global.f64 	%fd42, [%rd7+24];
	ld.global.f64 	%fd43, [%rd7+32];
	ld.global.f64 	%fd44, [%rd7+40];
	ld.global.f64 	%fd45, [%rd7+48];
	ld.global.f64 	%fd46, [%rd7+56];
	ld.global.f64 	%fd47, [%rd7+64];
	ld.global.f32 	%f2, [%rd7+72];
	ld.global.u32 	%r18, [%rd7+76];
	st.shared.f64 	[%r20], %fd39;
	st.shared.f64 	[%r20+8], %fd40;
	st.shared.f64 	[%r20+16], %fd41;
	st.shared.f64 	[%r20+24], %fd42;
	st.shared.f64 	[%r20+32], %fd43;
	st.shared.f64 	[%r20+40], %fd44;
	st.shared.f64 	[%r20+48], %fd45;
	st.shared.f64 	[%r20+56], %fd46;
	st.shared.f64 	[%r20+64], %fd47;
	st.shared.f32 	[%r20+72], %f2;
	st.shared.u32 	[%r20+76], %r18;
$L__BB0_5:
	bar.sync 	0;
	mov.b32 	%r37, 0;
$L__BB0_6:
	shl.b32 	%r22, %r36, 8;
	add.s32 	%r4, %r37, %r22;
	setp.ge.s32 	%p4, %r4, %r7;
	setp.eq.s32 	%p5, %r4, %r1;
	or.pred  	%p6, %p4, %p5;
	@%p6 bra 	$L__BB0_8;
	mov.u32 	%r23, _ZZ20calculate_parametersP4BodyiE13shared_bodies;
	mad.lo.s32 	%r24, %r37, 80, %r23;
	ld.shared.f64 	%fd48, [%r24];
	sub.f64 	%fd49, %fd48, %fd1;
	ld.shared.f64 	%fd50, [%r24+8];
	sub.f64 	%fd51, %fd50, %fd2;
	ld.shared.f64 	%fd52, [%r24+16];
	sub.f64 	%fd53, %fd52, %fd3;
	mul.f64 	%fd54, %fd51, %fd51;
	fma.rn.f64 	%fd55, %fd49, %fd49, %fd54;
	fma.rn.f64 	%fd56, %fd53, %fd53, %fd55;
	sqrt.rn.f64 	%fd57, %fd56;
	ld.shared.f32 	%f3, [%r24+72];
	cvt.f64.f32 	%fd58, %f3;
	cvt.f64.f32 	%fd59, %f1;
	mul.f64 	%fd60, %fd59, 0d3DD2589EFFED8ACC;
	mul.f64 	%fd61, %fd60, %fd58;
	fma.rn.f64 	%fd62, %fd57, %fd57, 0d3DDB7CDFD9D7BDBB;
	div.rn.f64 	%fd63, %fd61, %fd62;
	mul.f64 	%fd64, %fd49, %fd63;
	div.rn.f64 	%fd65, %fd64, %fd57;
	add.f64 	%fd142, %fd142, %fd65;
	mul.f64 	%fd66, %fd51, %fd63;
	div.rn.f64 	%fd67, %fd66, %fd57;
	add.f64 	%fd143, %fd143, %fd67;
	mul.f64 	%fd68, %fd53, %fd63;
	div.rn.f64 	%fd69, %fd68, %fd57;
	add.f64 	%fd144, %fd144, %fd69;
$L__BB0_8:
	add.s32 	%r25, %r4, 1;
	setp.ge.s32 	%p7, %r25, %r7;
	setp.eq.s32 	%p8, %r25, %r1;
	or.pred  	%p9, %p7, %p8;
	@%p9 bra 	$L__BB0_10;
	mov.u32 	%r26, _ZZ20calculate_parametersP4BodyiE13shared_bodies;
	mad.lo.s32 	%r27, %r37, 80, %r26;
	ld.shared.f64 	%fd70, [%r27+80];
	sub.f64 	%fd71, %fd70, %fd1;
	ld.shared.f64 	%fd72, [%r27+88];
	sub.f64 	%fd73, %fd72, %fd2;
	ld.shared.f64 	%fd74, [%r27+96];
	sub.f64 	%fd75, %fd74, %fd3;
	mul.f64 	%fd76, %fd73, %fd73;
	fma.rn.f64 	%fd77, %fd71, %fd71, %fd76;
	fma.rn.f64 	%fd78, %fd75, %fd75, %fd77;
	sqrt.rn.f64 	%fd79, %fd78;
	ld.shared.f32 	%f4, [%r27+152];
	cvt.f64.f32 	%fd80, %f4;
	cvt.f64.f32 	%fd81, %f1;
	mul.f64 	%fd82, %fd81, 0d3DD2589EFFED8ACC;
	mul.f64 	%fd83, %fd82, %fd80;
	fma.rn.f64 	%fd84, %fd79, %fd79, 0d3DDB7CDFD9D7BDBB;
	div.rn.f64 	%fd85, %fd83, %fd84;
	mul.f64 	%fd86, %fd71, %fd85;
	div.rn.f64 	%fd87, %fd86, %fd79;
	add.f64 	%fd142, %fd142, %fd87;
	mul.f64 	%fd88, %fd73, %fd85;
	div.rn.f64 	%fd89, %fd88, %fd79;
	add.f64 	%fd143, %fd143, %fd89;
	mul.f64 	%fd90, %fd75, %fd85;
	div.rn.f64 	%fd91, %fd90, %fd79;
	add.f64 	%fd144, %fd144, %fd91;
$L__BB0_10:
	add.s32 	%r28, %r4, 2;
	setp.ge.s32 	%p10, %r28, %r7;
	setp.eq.s32 	%p11, %r28, %r1;
	or.pred  	%p12, %p10, %p11;
	@%p12 bra 	$L__BB0_12;
	mov.u32 	%r29, _ZZ20calculate_parametersP4BodyiE13shared_bodies;
	mad.lo.s32 	%r30, %r37, 80, %r29;
	ld.shared.f64 	%fd92, [%r30+160];
	sub.f64 	%fd93, %fd92, %fd1;
	ld.shared.f64 	%fd94, [%r30+168];
	sub.f64 	%fd95, %fd94, %fd2;
	ld.shared.f64 	%fd96, [%r30+176];
	sub.f64 	%fd97, %fd96, %fd3;
	mul.f64 	%fd98, %fd95, %fd95;
	fma.rn.f64 	%fd99, %fd93, %fd93, %fd98;
	fma.rn.f64 	%fd100, %fd97, %fd97, %fd99;
	sqrt.rn.f64 	%fd101, %fd100;
	ld.shared.f32 	%f5, [%r30+232];
	cvt.f64.f32 	%fd102, %f5;
	cvt.f64.f32 	%fd103, %f1;
	mul.f64 	%fd104, %fd103, 0d3DD2589EFFED8ACC;
	mul.f64 	%fd105, %fd104, %fd102;
	fma.rn.f64 	%fd106, %fd101, %fd101, 0d3DDB7CDFD9D7BDBB;
	div.rn.f64 	%fd107, %fd105, %fd106;
	mul.f64 	%fd108, %fd93, %fd107;
	div.rn.f64 	%fd109, %fd108, %fd101;
	add.f64 	%fd142, %fd142, %fd109;
	mul.f64 	%fd110, %fd95, %fd107;
	div.rn.f64 	%fd111, %fd110, %fd101;
	add.f64 	%fd143, %fd143, %fd111;
	mul.f64 	%fd112, %fd97, %fd107;
	div.rn.f64 	%fd113, %fd112, %fd101;
	add.f64 	%fd144, %fd144, %fd113;
$L__BB0_12:
	add.s32 	%r31, %r4, 3;
	setp.ge.s32 	%p13, %r31, %r7;
	setp.eq.s32 	%p14, %r31, %r1;
	or.pred  	%p15, %p13, %p14;
	@%p15 bra 	$L__BB0_14;
	mov.u32 	%r32, _ZZ20calculate_parametersP4BodyiE13shared_bodies;
	mad.lo.s32 	%r33, %r37, 80, %r32;
	ld.shared.f64 	%fd114, [%r33+240];
	sub.f64 	%fd115, %fd114, %fd1;
	ld.shared.f64 	%fd116, [%r33+248];
	sub.f64 	%fd117, %fd116, %fd2;
	ld.shared.f64 	%fd118, [%r33+256];
	sub.f64 	%fd119, %fd118, %fd3;
	mul.f64 	%fd120, %fd117, %fd117;
	fma.rn.f64 	%fd121, %fd115, %fd115, %fd120;
	fma.rn.f64 	%fd122, %fd119, %fd119, %fd121;
	sqrt.rn.f64 	%fd123, %fd122;
	ld.shared.f32 	%f6, [%r33+312];
	cvt.f64.f32 	%fd124, %f6;
	cvt.f64.f32 	%fd125, %f1;
	mul.f64 	%fd126, %fd125, 0d3DD2589EFFED8ACC;
	mul.f64 	%fd127, %fd126, %fd124;
	fma.rn.f64 	%fd128, %fd123, %fd123, 0d3DDB7CDFD9D7BDBB;
	div.rn.f64 	%fd129, %fd127, %fd128;
	mul.f64 	%fd130, %fd115, %fd129;
	div.rn.f64 	%fd131, %fd130, %fd123;
	add.f64 	%fd142, %fd142, %fd131;
	mul.f64 	%fd132, %fd117, %fd129;
	div.rn.f64 	%fd133, %fd132, %fd123;
	add.f64 	%fd143, %fd143, %fd133;
	mul.f64 	%fd134, %fd119, %fd129;
	div.rn.f64 	%fd135, %fd134, %fd123;
	add.f64 	%fd144, %fd144, %fd135;
$L__BB0_14:
	add.s32 	%r37, %r37, 4;
	setp.ne.s32 	%p16, %r37, 256;
	@%p16 bra 	$L__BB0_6;
	bar.sync 	0;
	add.s32 	%r36, %r36, 1;
	add.s32 	%r34, %r7, 255;
	shr.u32 	%r35, %r34, 8;
	setp.ne.s32 	%p17, %r36, %r35;
	@%p17 bra 	$L__BB0_3;
$L__BB0_16:
	st.global.f64 	[%rd2+48], %fd142;
	st.global.f64 	[%rd2+56], %fd143;
	st.global.f64 	[%rd2+64], %fd144;
$L__BB0_17:
	ret;

}
	// .globl	_Z12updateBodiesP4Bodyi
.visible .entry _Z12updateBodiesP4Bodyi(
	.param .u64 .ptr .align 1 _Z12updateBodiesP4Bodyi_param_0,
	.param .u32 _Z12updateBodiesP4Bodyi_param_1
)
{
	.reg .pred 	%p<8>;
	.reg .b32 	%r<6>;
	.reg .b32 	%f<2>;
	.reg .b64 	%rd<12>;
	.reg .b64 	%fd<23>;

	ld.param.u64 	%rd2, [_Z12updateBodiesP4Bodyi_param_0];
	ld.param.u32 	%r2, [_Z12updateBodiesP4Bodyi_param_1];
	mov.u32 	%r3, %ctaid.x;
	mov.u32 	%r4, %ntid.x;
	mov.u32 	%r5, %tid.x;
	mad.lo.s32 	%r1, %r3, %r4, %r5;
	setp.ge.s32 	%p1, %r1, %r2;
	@%p1 bra 	$L__BB1_13;
	cvta.to.global.u64 	%rd3, %rd2;
	mul.wide.s32 	%rd4, %r1, 80;
	add.s64 	%rd5, %rd3, %rd4;
	add.s64 	%rd1, %rd5, 48;
	ld.global.f64 	%fd6, [%rd5+48];
	ld.global.f32 	%f1, [%rd5+72];
	cvt.f64.f32 	%fd7, %f1;
	div.rn.f64 	%fd8, %fd6, %fd7;
	ld.global.f64 	%fd9, [%rd5+24];
	fma.rn.f64 	%fd10, %fd8, 0d3F847AE147AE147B, %fd9;
	st.global.f64 	[%rd5+24], %fd10;
	ld.global.f64 	%fd1, [%rd5+56];
	div.rn.f64 	%fd11, %fd1, %fd7;
	ld.global.f64 	%fd12, [%rd5+32];
	fma.rn.f64 	%fd13, %fd11, 0d3F847AE147AE147B, %fd12;
	st.global.f64 	[%rd5+32], %fd13;
	ld.global.f64 	%fd2, [%rd5+64];
	div.rn.f64 	%fd14, %fd2, %fd7;
	ld.global.f64 	%fd15, [%rd5+40];
	fma.rn.f64 	%fd16, %fd14, 0d3F847AE147AE147B, %fd15;
	st.global.f64 	[%rd5+40], %fd16;
	mul.f64 	%fd17, %fd10, 0d3F847AE147AE147B;
	ld.global.f64 	%fd18, [%rd5];
	fma.rn.f64 	%fd3, %fd17, 0d3FE0000000000000, %fd18;
	st.global.f64 	[%rd5], %fd3;
	mul.f64 	%fd19, %fd13, 0d3F847AE147AE147B;
	ld.global.f64 	%fd20, [%rd5+8];
	fma.rn.f64 	%fd4, %fd19, 0d3FE0000000000000, %fd20;
	st.global.f64 	[%rd5+8], %fd4;
	mul.f64 	%fd21, %fd16, 0d3F847AE147AE147B;
	ld.global.f64 	%fd22, [%rd5+16];
	fma.rn.f64 	%fd5, %fd21, 0d3FE0000000000000, %fd22;
	st.global.f64 	[%rd5+16], %fd5;
	setp.num.f64 	%p2, %fd6, %fd6;
	@%p2 bra 	$L__BB1_3;
	mov.b64 	%rd6, 0;
	st.global.u64 	[%rd1], %rd6;
$L__BB1_3:
	setp.num.f64 	%p3, %fd1, %fd1;
	@%p3 bra 	$L__BB1_5;
	mov.b64 	%rd7, 0;
	st.global.u64 	[%rd1+8], %rd7;
$L__BB1_5:
	setp.num.f64 	%p4, %fd2, %fd2;
	@%p4 bra 	$L__BB1_7;
	mov.b64 	%rd8, 0;
	st.global.u64 	[%rd1+16], %rd8;
$L__BB1_7:
	setp.num.f64 	%p5, %fd3, %fd3;
	@%p5 bra 	$L__BB1_9;
	mov.b64 	%rd9, 0;
	st.global.u64 	[%rd1+-48], %rd9;
$L__BB1_9:
	setp.num.f64 	%p6, %fd4, %fd4;
	@%p6 bra 	$L__BB1_11;
	mov.b64 	%rd10, 0;
	st.global.u64 	[%rd1+-40], %rd10;
$L__BB1_11:
	setp.num.f64 	%p7, %fd5, %fd5;
	@%p7 bra 	$L__BB1_13;
	mov.b64 	%rd11, 0;
	st.global.u64 	[%rd1+-32], %rd11;
$L__BB1_13:
	ret;

}


// ===== COMPILED SASS (sm_100) =====

	.target	sm_100

	.elftype	@"ET_EXEC"


//--------------------- .note.nv.tkinfo           --------------------------
	.section	.note.nv.tkinfo,"",@"SHT_NOTE"
	.sectionflags	@"SHF_NOTE_NV_TKINFO"
	.tkinfo
        /*0018*/ 	.word	0x00000002
        /*0030*/ 	.string	""
        /*0030*/ 	.string	"ptxas"
        /*0030*/ 	.string	"Cuda compilation tools, release 13.0, V13.0.88"
        /*0030*/ 	.string	"Build cuda_13.0.r13.0/compiler.36424714_0"
        /*0030*/ 	.string	"-arch sm_100 -m 64 "



//--------------------- .note.nv.cuinfo           --------------------------
	.section	.note.nv.cuinfo,"",@"SHT_NOTE"
	.sectionflags	@"SHF_NOTE_NV_CUINFO"
        /*0018*/ 	.short	0x0002
        /*001a*/ 	.short	0x0064
        /*001c*/ 	.short	0x0082
	.zero		2


//--------------------- .nv.info                  --------------------------
	.section	.nv.info,"",@"SHT_CUDA_INFO"
	.align	4


	//----- nvinfo : EIATTR_REGCOUNT
	.align		4
        /*0000*/ 	.byte	0x04, 0x2f
        /*0002*/ 	.short	(.L_1 - .L_0)
	.align		4
.L_0:
        /*0004*/ 	.word	index@(_Z20calculate_parametersP4Bodyi)
        /*0008*/ 	.word	0x00000036


	//----- nvinfo : EIATTR_FRAME_SIZE
	.align		4
.L_1:
        /*000c*/ 	.byte	0x04, 0x11
        /*000e*/ 	.short	(.L_3 - .L_2)
	.align		4
.L_2:
        /*0010*/ 	.word	index@($__internal_2_$__cuda_sm20_dsqrt_rn_f64_mediumpath_v1)
        /*0014*/ 	.word	0x00000000


	//----- nvinfo : EIATTR_FRAME_SIZE
	.align		4
.L_3:
        /*0018*/ 	.byte	0x04, 0x11
        /*001a*/ 	.short	(.L_5 - .L_4)
	.align		4
.L_4:
        /*001c*/ 	.word	index@($__internal_1_$__cuda_sm20_div_rn_f64_full)
        /*0020*/ 	.word	0x00000000


	//----- nvinfo : EIATTR_FRAME_SIZE
	.align		4
.L_5:
        /*0024*/ 	.byte	0x04, 0x11
        /*0026*/ 	.short	(.L_7 - .L_6)
	.align		4
.L_6:
        /*0028*/ 	.word	index@(_Z20calculate_parametersP4Bodyi)
        /*002c*/ 	.word	0x00000000


	//----- nvinfo : EIATTR_REGCOUNT
	.align		4
.L_7:
        /*0030*/ 	.byte	0x04, 0x2f
        /*0032*/ 	.short	(.L_9 - .L_8)
	.align		4
.L_8:
        /*0034*/ 	.word	index@(_Z12updateBodiesP4Bodyi)
        /*0038*/ 	.word	0x00000024


	//----- nvinfo : EIATTR_FRAME_SIZE
	.align		4
.L_9:
        /*003c*/ 	.byte	0x04, 0x11
        /*003e*/ 	.short	(.L_11 - .L_10)
	.align		4
.L_10:
        /*0040*/ 	.word	index@($__internal_0_$__cuda_sm20_div_rn_f64_full)
        /*0044*/ 	.word	0x00000000


	//----- nvinfo : EIATTR_FRAME_SIZE
	.align		4
.L_11:
        /*0048*/ 	.byte	0x04, 0x11
        /*004a*/ 	.short	(.L_13 - .L_12)
	.align		4
.L_12:
        /*004c*/ 	.word	index@(_Z12updateBodiesP4Bodyi)
        /*0050*/ 	.word	0x00000000


	//----- nvinfo : EIATTR_MIN_STACK_SIZE
	.align		4
.L_13:
        /*0054*/ 	.byte	0x04, 0x12
        /*0056*/ 	.short	(.L_15 - .L_14)
	.align		4
.L_14:
        /*0058*/ 	.word	index@(_Z12updateBodiesP4Bodyi)
        /*005c*/ 	.word	0x00000000


	//----- nvinfo : EIATTR_MIN_STACK_SIZE
	.align		4
.L_15:
        /*0060*/ 	.byte	0x04, 0x12
        /*0062*/ 	.short	(.L_17 - .L_16)
	.align		4
.L_16:
        /*0064*/ 	.word	index@(_Z20calculate_parametersP4Bodyi)
        /*0068*/ 	.word	0x00000000
.L_17:


//--------------------- .nv.compat                --------------------------
	.section	.nv.compat,"",@"SHT_CUDA_COMPAT_INFO"
	.align	4
        /*0000*/ 	.byte	0x02, 0x09, 0x00, 0x00, 0x02, 0x02, 0x01, 0x00, 0x02, 0x05, 0x05, 0x00, 0x03, 0x07, 0x01, 0x01
        /*0010*/ 	.byte	0x02, 0x03, 0x00, 0x00, 0x02, 0x06, 0x01, 0x00, 0x04, 0x0b, 0x08, 0x00, 0x01, 0x00, 0x00, 0x00
        /*0020*/ 	.byte	0x00, 0x00, 0x00, 0x00


//--------------------- .nv.info._Z12updateBodiesP4Bodyi --------------------------
	.section	.nv.info._Z12updateBodiesP4Bodyi,"",@"SHT_CUDA_INFO"
	.sectionflags	@""
	.align	4


	//----- nvinfo : EIATTR_CUDA_API_VERSION
	.align		4
        /*0000*/ 	.byte	0x04, 0x37
        /*0002*/ 	.short	(.L_19 - .L_18)
.L_18:
        /*0004*/ 	.word	0x00000082


	//----- nvinfo : EIATTR_KPARAM_INFO
	.align		4
.L_19:
        /*0008*/ 	.byte	0x04, 0x17
        /*000a*/ 	.short	(.L_21 - .L_20)
.L_20:
        /*000c*/ 	.word	0x00000000
        /*0010*/ 	.short	0x0001
        /*0012*/ 	.short	0x0008
        /*0014*/ 	.byte	0x00, 0xf0, 0x11, 0x00


	//----- nvinfo : EIATTR_KPARAM_INFO
	.align		4
.L_21:
        /*0018*/ 	.byte	0x04, 0x17
        /*001a*/ 	.short	(.L_23 - .L_22)
.L_22:
        /*001c*/ 	.word	0x00000000
        /*0020*/ 	.short	0x0000
        /*0022*/ 	.short	0x0000
        /*0024*/ 	.byte	0x00, 0xf5, 0x21, 0x00


	//----- nvinfo : EIATTR_SPARSE_MMA_MASK
	.align		4
.L_23:
        /*0028*/ 	.byte	0x03, 0x50
        /*002a*/ 	.short	0x0000


	//----- nvinfo : EIATTR_MAXREG_COUNT
	.align		4
        /*002c*/ 	.byte	0x03, 0x1b
        /*002e*/ 	.short	0x00ff


	//----- nvinfo : EIATTR_MERCURY_ISA_VERSION
	.align		4
        /*0030*/ 	.byte	0x03, 0x5f
        /*0032*/ 	.short	0x0101


	//----- nvinfo : EIATTR_VRC_CTA_INIT_COUNT
	.align		4
        /*0034*/ 	.byte	0x02, 0x4a
	.zero		1
	.zero		1


	//----- nvinfo : EIATTR_EXIT_INSTR_OFFSETS
	.align		4
        /*0038*/ 	.byte	0x04, 0x1c
        /*003a*/ 	.short	(.L_25 - .L_24)


	//   ....[0]....
.L_24:
        /*003c*/ 	.word	0x00000070


	//   ....[1]....
        /*0040*/ 	.word	0x000007e0


	//   ....[2]....
        /*0044*/ 	.word	0x00000800


	//----- nvinfo : EIATTR_CRS_STACK_SIZE
	.align		4
.L_25:
        /*0048*/ 	.byte	0x04, 0x1e
        /*004a*/ 	.short	(.L_27 - .L_26)
.L_26:
        /*004c*/ 	.word	0x00000000


	//----- nvinfo : EIATTR_CBANK_PARAM_SIZE
	.align		4
.L_27:
        /*0050*/ 	.byte	0x03, 0x19
        /*0052*/ 	.short	0x000c


	//----- nvinfo : EIATTR_PARAM_CBANK
	.align		4
        /*0054*/ 	.byte	0x04, 0x0a
        /*0056*/ 	.short	(.L_29 - .L_28)
	.align		4
.L_28:
        /*0058*/ 	.word	index@(.nv.constant0._Z12updateBodiesP4Bodyi)
        /*005c*/ 	.short	0x0380
        /*005e*/ 	.short	0x000c


	//----- nvinfo : EIATTR_SW_WAR
	.align		4
.L_29:
        /*0060*/ 	.byte	0x04, 0x36
        /*0062*/ 	.short	(.L_31 - .L_30)
.L_30:
        /*0064*/ 	.word	0x00000008
.L_31:


//--------------------- .nv.info._Z20calculate_parametersP4Bodyi --------------------------
	.section	.nv.info._Z20calculate_parametersP4Bodyi,"",@"SHT_CUDA_INFO"
	.sectionflags	@""
	.align	4


	//----- nvinfo : EIATTR_CUDA_API_VERSION
	.align		4
        /*0000*/ 	.byte	0x04, 0x37
        /*0002*/ 	.short	(.L_33 - .L_32)
.L_32:
        /*0004*/ 	.word	0x00000082


	//----- nvinfo : EIATTR_KPARAM_INFO
	.align		4
.L_33:
        /*0008*/ 	.byte	0x04, 0x17
        /*000a*/ 	.short	(.L_35 - .L_34)
.L_34:
        /*000c*/ 	.word	0x00000000
        /*0010*/ 	.short	0x0001
        /*0012*/ 	.short	0x0008
        /*0014*/ 	.byte	0x00, 0xf0, 0x11, 0x00


	//----- nvinfo : EIATTR_KPARAM_INFO
	.align		4
.L_35:
        /*0018*/ 	.byte	0x04, 0x17
        /*001a*/ 	.short	(.L_37 - .L_36)
.L_36:
        /*001c*/ 	.word	0x00000000
        /*0020*/ 	.short	0x0000
        /*0022*/ 	.short	0x0000
        /*0024*/ 	.byte	0x00, 0xf5, 0x21, 0x00


	//----- nvinfo : EIATTR_SPARSE_MMA_MASK
	.align		4
.L_37:
        /*0028*/ 	.byte	0x03, 0x50
        /*002a*/ 	.short	0x0000


	//----- nvinfo : EIATTR_MAXREG_COUNT
	.align		4
        /*002c*/ 	.byte	0x03, 0x1b
        /*002e*/ 	.short	0x00ff


	//----- nvinfo : EIATTR_NUM_BARRIERS
	.align		4
        /*0030*/ 	.byte	0x02, 0x4c
        /*0032*/ 	.byte	0x01
	.zero		1


	//----- nvinfo : EIATTR_MERCURY_ISA_VERSION
	.align		4
        /*0034*/ 	.byte	0x03, 0x5f
        /*0036*/ 	.short	0x0101


	//----- nvinfo : EIATTR_VRC_CTA_INIT_COUNT
	.align		4
        /*0038*/ 	.byte	0x02, 0x4a
	.zero		1
	.zero		1


	//----- nvinfo : EIATTR_EXIT_INSTR_OFFSETS
	.align		4
        /*003c*/ 	.byte	0x04, 0x1c
        /*003e*/ 	.short	(.L_39 - .L_38)


	//   ....[0]....
.L_38:
        /*0040*/ 	.word	0x00000070


	//   ....[1]....
        /*0044*/ 	.word	0x00002850


	//----- nvinfo : EIATTR_CRS_STACK_SIZE
	.align		4
.L_39:
        /*0048*/ 	.byte	0x04, 0x1e
        /*004a*/ 	.short	(.L_41 - .L_40)
.L_40:
        /*004c*/ 	.word	0x00000000


	//----- nvinfo : EIATTR_CBANK_PARAM_SIZE
	.align		4
.L_41:
        /*0050*/ 	.byte	0x03, 0x19
        /*0052*/ 	.short	0x000c


	//----- nvinfo : EIATTR_PARAM_CBANK
	.align		4
        /*0054*/ 	.byte	0x04, 0x0a
        /*0056*/ 	.short	(.L_43 - .L_42)
	.align		4
.L_42:
        /*0058*/ 	.word	index@(.nv.constant0._Z20calculate_parametersP4Bodyi)
        /*005c*/ 	.short	0x0380
        /*005e*/ 	.short	0x000c


	//----- nvinfo : EIATTR_SW_WAR
	.align		4
.L_43:
        /*0060*/ 	.byte	0x04, 0x36
        /*0062*/ 	.short	(.L_45 - .L_44)
.L_44:
        /*0064*/ 	.word	0x00000008
.L_45:


//--------------------- .nv.callgraph             --------------------------
	.section	.nv.callgraph,"",@"SHT_CUDA_CALLGRAPH"
	.align	4
	.sectionentsize	8
	.align		4
        /*0000*/ 	.word	0x00000000
	.align		4
        /*0004*/ 	.word	0xffffffff
	.align		4
        /*0008*/ 	.word	0x00000000
	.align		4
        /*000c*/ 	.word	0xfffffffe
	.align		4
        /*0010*/ 	.word	0x00000000
	.align		4
        /*0014*/ 	.word	0xfffffffd
	.align		4
        /*0018*/ 	.word	0x00000000
	.align		4
        /*001c*/ 	.word	0xfffffffc


//--------------------- .text._Z12updateBodiesP4Bodyi --------------------------
	.section	.text._Z12updateBodiesP4Bodyi,"ax",@progbits
	.align	128
        .global         _Z12updateBodiesP4Bodyi
        .type           _Z12updateBodiesP4Bodyi,@function
        .size           _Z12updateBodiesP4Bodyi,(.L_x_75 - _Z12updateBodiesP4Bodyi)
        .other          _Z12updateBodiesP4Bodyi,@"STO_CUDA_ENTRY STV_DEFAULT"
_Z12updateBodiesP4Bodyi:
.text._Z12updateBodiesP4Bodyi:
[----:B------:R-:W-:Y:S01]  /*0000*/  LDC R1, c[0x0][0x37c] ;  /* 0x0000df00ff017b82 */ /* 0x000fe20000000800 */
[----:B------:R-:W0:Y:S07]  /*0010*/  S2R R0, SR_TID.X ;  /* 0x0000000000007919 */ /* 0x000e2e0000002100 */
[----:B------:R-:W0:Y:S01]  /*0020*/  S2UR UR4, SR_CTAID.X ;  /* 0x00000000000479c3 */ /* 0x000e220000002500 */
[----:B------:R-:W1:Y:S07]  /*0030*/  LDCU UR5, c[0x0][0x388] ;  /* 0x00007100ff0577ac */ /* 0x000e6e0008000800 */
[----:B------:R-:W0:Y:S02]  /*0040*/  LDC R3, c[0x0][0x360] ;  /* 0x0000d800ff037b82 */ /* 0x000e240000000800 */
[----:B0-----:R-:W-:-:S05]  /*0050*/  IMAD R3, R3, UR4, R0 ;  /* 0x0000000403037c24 */ /* 0x001fca000f8e0200 */
[----:B-1----:R-:W-:-:S13]  /*0060*/  ISETP.GE.AND P0, PT, R3, UR5, PT ;  /* 0x0000000503007c0c */ /* 0x002fda000bf06270 */
[----:B------:R-:W-:Y:S05]  /*0070*/  @P0 EXIT ;  /* 0x000000000000094d */ /* 0x000fea0003800000 */
[----:B------:R-:W0:Y:S01]  /*0080*/  LDC.64 R4, c[0x0][0x380] ;  /* 0x0000e000ff047b82 */ /* 0x000e220000000a00 */
[----:B------:R-:W1:Y:S01]  /*0090*/  LDCU.64 UR4, c[0x0][0x358] ;  /* 0x00006b00ff0477ac */ /* 0x000e620008000a00 */
[----:B0-----:R-:W-:-:S05]  /*00a0*/  IMAD.WIDE R4, R3, 0x50, R4 ;  /* 0x0000005003047825 */ /* 0x001fca00078e0204 */
[----:B-1----:R-:W2:Y:S04]  /*00b0*/  LDG.E R8, desc[UR4][R4.64+0x48] ;  /* 0x0000480404087981 */ /* 0x002ea8000c1e1900 */
[----:B------:R-:W3:Y:S01]  /*00c0*/  LDG.E.64 R6, desc[UR4][R4.64+0x30] ;  /* 0x0000300404067981 */ /* 0x000ee2000c1e1b00 */
[----:B------:R-:W-:Y:S01]  /*00d0*/  IMAD.MOV.U32 R2, RZ, RZ, 0x1 ;  /* 0x00000001ff027424 */ /* 0x000fe200078e00ff */
[----:B------:R-:W-:Y:S01]  /*00e0*/  BSSY.RECONVERGENT B0, `(.L_x_0) ;  /* 0x0000017000007945 */ /* 0x000fe20003800200 */
[----:B--2---:R-:W0:Y:S01]  /*00f0*/  F2F.F64.F32 R8, R8 ;  /* 0x0000000800087310 */ /* 0x004e220000201800 */
[----:B---3--:R-:W-:-:S07]  /*0100*/  FSETP.GEU.AND P1, PT, |R7|, 6.5827683646048100446e-37, PT ;  /* 0x036000000700780b */ /* 0x008fce0003f2e200 */
[----:B0-----:R-:W0:Y:S02]  /*0110*/  MUFU.RCP64H R3, R9 ;  /* 0x0000000900037308 */ /* 0x001e240000001800 */
[----:B0-----:R-:W-:-:S08]  /*0120*/  DFMA R10, -R8, R2, 1 ;  /* 0x3ff00000080a742b */ /* 0x001fd00000000102 */
[----:B------:R-:W-:-:S08]  /*0130*/  DFMA R10, R10, R10, R10 ;  /* 0x0000000a0a0a722b */ /* 0x000fd0000000000a */
[----:B------:R-:W-:-:S08]  /*0140*/  DFMA R10, R2, R10, R2 ;  /* 0x0000000a020a722b */ /* 0x000fd00000000002 */
[----:B------:R-:W-:-:S08]  /*0150*/  DFMA R2, -R8, R10, 1 ;  /* 0x3ff000000802742b */ /* 0x000fd0000000010a */
[----:B------:R-:W-:-:S08]  /*0160*/  DFMA R2, R10, R2, R10 ;  /* 0x000000020a02722b */ /* 0x000fd0000000000a */
[----:B------:R-:W-:-:S08]  /*0170*/  DMUL R10, R6, R2 ;  /* 0x00000002060a7228 */ /* 0x000fd00000000000 */
[----:B------:R-:W-:-:S08]  /*0180*/  DFMA R12, -R8, R10, R6 ;  /* 0x0000000a080c722b */ /* 0x000fd00000000106 */
[----:B------:R-:W-:-:S10]  /*0190*/  DFMA R2, R2, R12, R10 ;  /* 0x0000000c0202722b */ /* 0x000fd4000000000a */
[----:B------:R-:W-:-:S05]  /*01a0*/  FFMA R0, RZ, R9, R3 ;  /* 0x00000009ff007223 */ /* 0x000fca0000000003 */
[----:B------:R-:W-:-:S13]  /*01b0*/  FSETP.GT.AND P0, PT, |R0|, 1.469367938527859385e-39, PT ;  /* 0x001000000000780b */ /* 0x000fda0003f04200 */
[----:B------:R-:W-:Y:S05]  /*01c0*/  @P0 BRA P1, `(.L_x_1) ;  /* 0x0000000000200947 */ /* 0x000fea0000800000 */
[----:B------:R-:W-:Y:S01]  /*01d0*/  IMAD.MOV.U32 R22, RZ, RZ, R6 ;  /* 0x000000ffff167224 */ /* 0x000fe200078e0006 */
[----:B------:R-:W-:Y:S01]  /*01e0*/  MOV R0, 0x230 ;  /* 0x0000023000007802 */ /* 0x000fe20000000f00 */
[----:B------:R-:W-:Y:S02]  /*01f0*/  IMAD.MOV.U32 R23, RZ, RZ, R7 ;  /* 0x000000ffff177224 */ /* 0x000fe400078e0007 */
[----:B------:R-:W-:Y:S02]  /*0200*/  IMAD.MOV.U32 R18, RZ, RZ, R8 ;  /* 0x000000ffff127224 */ /* 0x000fe400078e0008 */
[----:B------:R-:W-:-:S07]  /*0210*/  IMAD.MOV.U32 R19, RZ, RZ, R9 ;  /* 0x000000ffff137224 */ /* 0x000fce00078e0009 */
[----:B------:R-:W-:Y:S05]  /*0220*/  CALL.REL.NOINC `($__internal_0_$__cuda_sm20_div_rn_f64_full) ;  /* 0x0000000400787944 */ /* 0x000fea0003c00000 */
[----:B------:R-:W-:Y:S02]  /*0230*/  IMAD.MOV.U32 R2, RZ, RZ, R26 ;  /* 0x000000ffff027224 */ /* 0x000fe400078e001a */
[----:B------:R-:W-:-:S07]  /*0240*/  IMAD.MOV.U32 R3, RZ, RZ, R27 ;  /* 0x000000ffff037224 */ /* 0x000fce00078e001b */
.L_x_1:
[----:B------:R-:W-:Y:S05]  /*0250*/  BSYNC.RECONVERGENT B0 ;  /* 0x0000000000007941 */ /* 0x000fea0003800200 */
.L_x_0:
[----:B------:R-:W2:Y:S04]  /*0260*/  LDG.E.64 R10, desc[UR4][R4.64+0x38] ;  /* 0x00003804040a7981 */ /* 0x000ea8000c1e1b00 */
[----:B------:R-:W3:Y:S01]  /*0270*/  LDG.E.64 R14, desc[UR4][R4.64+0x18] ;  /* 0x00001804040e7981 */ /* 0x000ee2000c1e1b00 */
[----:B------:R-:W0:Y:S01]  /*0280*/  MUFU.RCP64H R13, R9 ;  /* 0x00000009000d7308 */ /* 0x000e220000001800 */
[----:B------:R-:W-:Y:S01]  /*0290*/  IMAD.MOV.U32 R12, RZ, RZ, 0x1 ;  /* 0x00000001ff0c7424 */ /* 0x000fe200078e00ff */
[----:B------:R-:W-:Y:S01]  /*02a0*/  UMOV UR6, 0x47ae147b ;  /* 0x47ae147b00067882 */ /* 0x000fe20000000000 */
[----:B------:R-:W-:Y:S01]  /*02b0*/  UMOV UR7, 0x3f847ae1 ;  /* 0x3f847ae100077882 */ /* 0x000fe20000000000 */
[----:B------:R-:W-:Y:S03]  /*02c0*/  BSSY.RECONVERGENT B0, `(.L_x_2) ;  /* 0x0000017000007945 */ /* 0x000fe60003800200 */
[----:B0-----:R-:W-:-:S08]  /*02d0*/  DFMA R16, -R8, R12, 1 ;  /* 0x3ff000000810742b */ /* 0x001fd0000000010c */
[----:B------:R-:W-:-:S08]  /*02e0*/  DFMA R16, R16, R16, R16 ;  /* 0x000000101010722b */ /* 0x000fd00000000010 */
[----:B------:R-:W-:-:S08]  /*02f0*/  DFMA R16, R12, R16, R12 ;  /* 0x000000100c10722b */ /* 0x000fd0000000000c */
[----:B------:R-:W-:-:S08]  /*0300*/  DFMA R12, -R8, R16, 1 ;  /* 0x3ff00000080c742b */ /* 0x000fd00000000110 */
[----:B------:R-:W-:-:S08]  /*0310*/  DFMA R18, R16, R12, R16 ;  /* 0x0000000c1012722b */ /* 0x000fd00000000010 */
[----:B--2---:R-:W-:Y:S01]  /*0320*/  DMUL R12, R18, R10 ;  /* 0x0000000a120c7228 */ /* 0x004fe20000000000 */
[----:B------:R-:W-:Y:S01]  /*0330*/  FSETP.GEU.AND P1, PT, |R11|, 6.5827683646048100446e-37, PT ;  /* 0x036000000b00780b */ /* 0x000fe20003f2e200 */
[----:B---3--:R-:W-:-:S06]  /*0340*/  DFMA R14, R2, UR6, R14 ;  /* 0x00000006020e7c2b */ /* 0x008fcc000800000e */
[----:B------:R-:W-:Y:S01]  /*0350*/  DFMA R16, -R8, R12, R10 ;  /* 0x0000000c0810722b */ /* 0x000fe2000000010a */
[----:B------:R0:W-:Y:S07]  /*0360*/  STG.E.64 desc[UR4][R4.64+0x18], R14 ;  /* 0x0000180e04007986 */ /* 0x0001ee000c101b04 */
[----:B------:R-:W-:-:S10]  /*0370*/  DFMA R2, R18, R16, R12 ;  /* 0x000000101202722b */ /* 0x000fd4000000000c */
[----:B------:R-:W-:-:S05]  /*0380*/  FFMA R0, RZ, R9, R3 ;  /* 0x00000009ff007223 */ /* 0x000fca0000000003 */
[----:B------:R-:W-:-:S13]  /*0390*/  FSETP.GT.AND P0, PT, |R0|, 1.469367938527859385e-39, PT ;  /* 0x001000000000780b */ /* 0x000fda0003f04200 */
[----:B0-----:R-:W-:Y:S05]  /*03a0*/  @P0 BRA P1, `(.L_x_3) ;  /* 0x0000000000200947 */ /* 0x001fea0000800000 */
        /* <DEDUP_REMOVED lines=8> */
.L_x_3:
[----:B------:R-:W-:Y:S05]  /*0430*/  BSYNC.RECONVERGENT B0 ;  /* 0x0000000000007941 */ /* 0x000fea0003800200 */
.L_x_2:
        /* <DEDUP_REMOVED lines=29> */
.L_x_5:
[----:B------:R-:W-:Y:S05]  /*0610*/  BSYNC.RECONVERGENT B0 ;  /* 0x0000000000007941 */ /* 0x000fea0003800200 */
.L_x_4:
[----:B------:R-:W2:Y:S04]  /*0620*/  LDG.E.64 R8, desc[UR4][R4.64+0x28] ;  /* 0x0000280404087981 */ /* 0x000ea8000c1e1b00 */
[----:B------:R-:W3:Y:S04]  /*0630*/  LDG.E.64 R18, desc[UR4][R4.64] ;  /* 0x0000000404127981 */ /* 0x000ee8000c1e1b00 */
[----:B------:R-:W4:Y:S04]  /*0640*/  LDG.E.64 R20, desc[UR4][R4.64+0x8] ;  /* 0x0000080404147981 */ /* 0x000f28000c1e1b00 */
[----:B------:R-:W5:Y:S01]  /*0650*/  LDG.E.64 R22, desc[UR4][R4.64+0x10] ;  /* 0x0000100404167981 */ /* 0x000f62000c1e1b00 */
[----:B------:R-:W-:Y:S01]  /*0660*/  UMOV UR6, 0x47ae147b ;  /* 0x47ae147b00067882 */ /* 0x000fe20000000000 */
[----:B------:R-:W-:Y:S01]  /*0670*/  UMOV UR7, 0x3f847ae1 ;  /* 0x3f847ae100077882 */ /* 0x000fe20000000000 */
[----:B------:R-:W-:-:S02]  /*0680*/  DSETP.NAN.AND P0, PT, R6, R6, PT ;  /* 0x000000060600722a */ /* 0x000fc40003f08000 */
[----:B------:R-:W-:Y:S02]  /*0690*/  DMUL R14, R14, UR6 ;  /* 0x000000060e0e7c28 */ /* 0x000fe40008000000 */
[----:B------:R-:W-:Y:S02]  /*06a0*/  DMUL R16, R16, UR6 ;  /* 0x0000000610107c28 */ /* 0x000fe40008000000 */
[----:B------:R-:W-:Y:S02]  /*06b0*/  DSETP.NAN.AND P1, PT, R10, R10, PT ;  /* 0x0000000a0a00722a */ /* 0x000fe40003f28000 */
[----:B------:R-:W-:-:S06]  /*06c0*/  DSETP.NAN.AND P2, PT, R12, R12, PT ;  /* 0x0000000c0c00722a */ /* 0x000fcc0003f48000 */
[----:B------:R0:W-:Y:S06]  /*06d0*/  @P0 STG.E.64 desc[UR4][R4.64+0x30], RZ ;  /* 0x000030ff04000986 */ /* 0x0001ec000c101b04 */
[----:B------:R0:W-:Y:S04]  /*06e0*/  @P1 STG.E.64 desc[UR4][R4.64+0x38], RZ ;  /* 0x000038ff04001986 */ /* 0x0001e8000c101b04 */
[----:B------:R0:W-:Y:S01]  /*06f0*/  @P2 STG.E.64 desc[UR4][R4.64+0x40], RZ ;  /* 0x000040ff04002986 */ /* 0x0001e2000c101b04 */
[----:B--2---:R-:W-:-:S02]  /*0700*/  DFMA R8, R2, UR6, R8 ;  /* 0x0000000602087c2b */ /* 0x004fc40008000008 */
[----:B---3--:R-:W-:-:S05]  /*0710*/  DFMA R14, R14, 0.5, R18 ;  /* 0x3fe000000e0e782b */ /* 0x008fca0000000012 */
[----:B------:R0:W-:Y:S01]  /*0720*/  STG.E.64 desc[UR4][R4.64+0x28], R8 ;  /* 0x0000280804007986 */ /* 0x0001e2000c101b04 */
[----:B------:R-:W-:Y:S02]  /*0730*/  DMUL R2, R8, UR6 ;  /* 0x0000000608027c28 */ /* 0x000fe40008000000 */
[----:B----4-:R-:W-:Y:S01]  /*0740*/  DFMA R16, R16, 0.5, R20 ;  /* 0x3fe000001010782b */ /* 0x010fe20000000014 */
[----:B------:R0:W-:Y:S01]  /*0750*/  STG.E.64 desc[UR4][R4.64], R14 ;  /* 0x0000000e04007986 */ /* 0x0001e2000c101b04 */
[----:B------:R-:W-:-:S04]  /*0760*/  DSETP.NAN.AND P3, PT, R14, R14, PT ;  /* 0x0000000e0e00722a */ /* 0x000fc80003f68000 */
[----:B-----5:R-:W-:Y:S01]  /*0770*/  DFMA R2, R2, 0.5, R22 ;  /* 0x3fe000000202782b */ /* 0x020fe20000000016 */
[----:B------:R0:W-:Y:S01]  /*0780*/  STG.E.64 desc[UR4][R4.64+0x8], R16 ;  /* 0x0000081004007986 */ /* 0x0001e2000c101b04 */
[----:B------:R-:W-:-:S05]  /*0790*/  DSETP.NAN.AND P4, PT, R16, R16, PT ;  /* 0x000000101000722a */ /* 0x000fca0003f88000 */
[----:B------:R0:W-:Y:S01]  /*07a0*/  STG.E.64 desc[UR4][R4.64+0x10], R2 ;  /* 0x0000100204007986 */ /* 0x0001e2000c101b04 */
[----:B------:R-:W-:-:S03]  /*07b0*/  DSETP.NAN.AND P5, PT, R2, R2, PT ;  /* 0x000000020200722a */ /* 0x000fc60003fa8000 */
[----:B------:R0:W-:Y:S05]  /*07c0*/  @P3 STG.E.64 desc[UR4][R4.64], RZ ;  /* 0x000000ff04003986 */ /* 0x0001ea000c101b04 */
[----:B------:R0:W-:Y:S06]  /*07d0*/  @P4 STG.E.64 desc[UR4][R4.64+0x8], RZ ;  /* 0x000008ff04004986 */ /* 0x0001ec000c101b04 */
[----:B------:R-:W-:Y:S05]  /*07e0*/  @!P5 EXIT ;  /* 0x000000000000d94d */ /* 0x000fea0003800000 */
[----:B------:R-:W-:Y:S01]  /*07f0*/  STG.E.64 desc[UR4][R4.64+0x10], RZ ;  /* 0x000010ff04007986 */ /* 0x000fe2000c101b04 */
[----:B------:R-:W-:Y:S05]  /*0800*/  EXIT ;  /* 0x000000000000794d */ /* 0x000fea0003800000 */
        .weak           $__internal_0_$__cuda_sm20_div_rn_f64_full
        .type           $__internal_0_$__cuda_sm20_div_rn_f64_full,@function
        .size           $__internal_0_$__cuda_sm20_div_rn_f64_full,(.L_x_75 - $__internal_0_$__cuda_sm20_div_rn_f64_full)
$__internal_0_$__cuda_sm20_div_rn_f64_full:
[----:B------:R-:W-:Y:S01]  /*0810*/  FSETP.GEU.AND P2, PT, |R23|, 1.469367938527859385e-39, PT ;  /* 0x001000001700780b */ /* 0x000fe20003f4e200 */
[----:B------:R-:W-:Y:S01]  /*0820*/  IMAD.MOV.U32 R27, RZ, RZ, 0x1ca00000 ;  /* 0x1ca00000ff1b7424 */ /* 0x000fe200078e00ff */
[C---:B------:R-:W-:Y:S01]  /*0830*/  FSETP.GEU.AND P0, PT, |R19|.reuse, 1.469367938527859385e-39, PT ;  /* 0x001000001300780b */ /* 0x040fe20003f0e200 */
[----:B------:R-:W-:Y:S01]  /*0840*/  IMAD.MOV.U32 R2, RZ, RZ, R22 ;  /* 0x000000ffff027224 */ /* 0x000fe200078e0016 */
[----:B------:R-:W-:Y:S01]  /*0850*/  LOP3.LUT R20, R19, 0x800fffff, RZ, 0xc0, !PT ;  /* 0x800fffff13147812 */ /* 0x000fe200078ec0ff */
[----:B------:R-:W-:Y:S01]  /*0860*/  IMAD.MOV.U32 R24, RZ, RZ, 0x1 ;  /* 0x00000001ff187424 */ /* 0x000fe200078e00ff */
[----:B------:R-:W-:Y:S01]  /*0870*/  LOP3.LUT R26, R23, 0x7ff00000, RZ, 0xc0, !PT ;  /* 0x7ff00000171a7812 */ /* 0x000fe200078ec0ff */
[----:B------:R-:W-:Y:S01]  /*0880*/  BSSY.RECONVERGENT B1, `(.L_x_6) ;  /* 0x0000050000017945 */ /* 0x000fe20003800200 */
[----:B------:R-:W-:Y:S01]  /*0890*/  LOP3.LUT R21, R20, 0x3ff00000, RZ, 0xfc, !PT ;  /* 0x3ff0000014157812 */ /* 0x000fe200078efcff */
[----:B------:R-:W-:Y:S01]  /*08a0*/  IMAD.MOV.U32 R20, RZ, RZ, R18 ;  /* 0x000000ffff147224 */ /* 0x000fe200078e0012 */
[----:B------:R-:W-:Y:S01]  /*08b0*/  LOP3.LUT R29, R19, 0x7ff00000, RZ, 0xc0, !PT ;  /* 0x7ff00000131d7812 */ /* 0x000fe200078ec0ff */
[----:B------:R-:W-:-:S02]  /*08c0*/  IMAD.MOV.U32 R28, RZ, RZ, R26 ;  /* 0x000000ffff1c7224 */ /* 0x000fc400078e001a */
[----:B------:R-:W-:Y:S01]  /*08d0*/  @!P2 LOP3.LUT R3, R19, 0x7ff00000, RZ, 0xc0, !PT ;  /* 0x7ff000001303a812 */ /* 0x000fe200078ec0ff */
[----:B------:R-:W-:Y:S01]  /*08e0*/  @!P2 IMAD.MOV.U32 R30, RZ, RZ, RZ ;  /* 0x000000ffff1ea224 */ /* 0x000fe200078e00ff */
[----:B------:R-:W-:Y:S01]  /*08f0*/  @!P0 DMUL R20, R18, 8.98846567431157953865e+307 ;  /* 0x7fe0000012148828 */ /* 0x000fe20000000000 */
[C---:B------:R-:W-:Y:S02]  /*0900*/  ISETP.GE.U32.AND P1, PT, R26.reuse, R29, PT ;  /* 0x0000001d1a00720c */ /* 0x040fe40003f26070 */
[----:B------:R-:W-:Y:S02]  /*0910*/  @!P2 ISETP.GE.U32.AND P3, PT, R26, R3, PT ;  /* 0x000000031a00a20c */ /* 0x000fe40003f66070 */
[C---:B------:R-:W-:Y:S01]  /*0920*/  SEL R3, R27.reuse, 0x63400000, !P1 ;  /* 0x634000001b037807 */ /* 0x040fe20004800000 */
[----:B------:R-:W0:Y:S01]  /*0930*/  MUFU.RCP64H R25, R21 ;  /* 0x0000001500197308 */ /* 0x000e220000001800 */
[----:B------:R-:W-:Y:S02]  /*0940*/  @!P2 SEL R31, R27, 0x63400000, !P3 ;  /* 0x634000001b1fa807 */ /* 0x000fe40005800000 */
[----:B------:R-:W-:-:S02]  /*0950*/  LOP3.LUT R3, R3, 0x800fffff, R23, 0xf8, !PT ;  /* 0x800fffff03037812 */ /* 0x000fc400078ef817 */
[----:B------:R-:W-:Y:S02]  /*0960*/  @!P2 LOP3.LUT R31, R31, 0x80000000, R23, 0xf8, !PT ;  /* 0x800000001f1fa812 */ /* 0x000fe400078ef817 */
[----:B------:R-:W-:Y:S02]  /*0970*/  @!P0 LOP3.LUT R29, R21, 0x7ff00000, RZ, 0xc0, !PT ;  /* 0x7ff00000151d8812 */ /* 0x000fe400078ec0ff */
[----:B------:R-:W-:-:S06]  /*0980*/  @!P2 LOP3.LUT R31, R31, 0x100000, RZ, 0xfc, !PT ;  /* 0x001000001f1fa812 */ /* 0x000fcc00078efcff */
[----:B------:R-:W-:Y:S02]  /*0990*/  @!P2 DFMA R2, R2, 2, -R30 ;  /* 0x400000000202a82b */ /* 0x000fe4000000081e */
[----:B0-----:R-:W-:-:S08]  /*09a0*/  DFMA R30, R24, -R20, 1 ;  /* 0x3ff00000181e742b */ /* 0x001fd00000000814 */
[----:B------:R-:W-:Y:S01]  /*09b0*/  DFMA R30, R30, R30, R30 ;  /* 0x0000001e1e1e722b */ /* 0x000fe2000000001e */
[----:B------:R-:W-:-:S07]  /*09c0*/  @!P2 LOP3.LUT R28, R3, 0x7ff00000, RZ, 0xc0, !PT ;  /* 0x7ff00000031ca812 */ /* 0x000fce00078ec0ff */
[----:B------:R-:W-:-:S08]  /*09d0*/  DFMA R30, R24, R30, R24 ;  /* 0x0000001e181e722b */ /* 0x000fd00000000018 */
[----:B------:R-:W-:-:S08]  /*09e0*/  DFMA R24, R30, -R20, 1 ;  /* 0x3ff000001e18742b */ /* 0x000fd00000000814 */
[----:B------:R-:W-:-:S08]  /*09f0*/  DFMA R24, R30, R24, R30 ;  /* 0x000000181e18722b */ /* 0x000fd0000000001e */
[----:B------:R-:W-:-:S08]  /*0a00*/  DMUL R30, R24, R2 ;  /* 0x00000002181e7228 */ /* 0x000fd00000000000 */
[----:B------:R-:W-:-:S08]  /*0a10*/  DFMA R32, R30, -R20, R2 ;  /* 0x800000141e20722b */ /* 0x000fd00000000002 */
[----:B------:R-:W-:Y:S01]  /*0a20*/  DFMA R24, R24, R32, R30 ;  /* 0x000000201818722b */ /* 0x000fe2000000001e */
[----:B------:R-:W-:-:S05]  /*0a30*/  VIADD R30, R28, 0xffffffff ;  /* 0xffffffff1c1e7836 */ /* 0x000fca0000000000 */
[----:B------:R-:W-:Y:S01]  /*0a40*/  ISETP.GT.U32.AND P0, PT, R30, 0x7feffffe, PT ;  /* 0x7feffffe1e00780c */ /* 0x000fe20003f04070 */
[----:B------:R-:W-:-:S05]  /*0a50*/  VIADD R30, R29, 0xffffffff ;  /* 0xffffffff1d1e7836 */ /* 0x000fca0000000000 */
[----:B------:R-:W-:-:S13]  /*0a60*/  ISETP.GT.U32.OR P0, PT, R30, 0x7feffffe, P0 ;  /* 0x7feffffe1e00780c */ /* 0x000fda0000704470 */
[----:B------:R-:W-:Y:S05]  /*0a70*/  @P0 BRA `(.L_x_7) ;  /* 0x00000000006c0947 */ /* 0x000fea0003800000 */
[----:B------:R-:W-:Y:S01]  /*0a80*/  LOP3.LUT R23, R19, 0x7ff00000, RZ, 0xc0, !PT ;  /* 0x7ff0000013177812 */ /* 0x000fe200078ec0ff */
[----:B------:R-:W-:-:S03]  /*0a90*/  IMAD.MOV.U32 R28, RZ, RZ, RZ ;  /* 0x000000ffff1c7224 */ /* 0x000fc600078e00ff */
[CC--:B------:R-:W-:Y:S02]  /*0aa0*/  VIADDMNMX R22, R26.reuse, -R23.reuse, 0xb9600000, !PT ;  /* 0xb96000001a167446 */ /* 0x0c0fe40007800917 */
[----:B------:R-:W-:Y:S02]  /*0ab0*/  ISETP.GE.U32.AND P0, PT, R26, R23, PT ;  /* 0x000000171a00720c */ /* 0x000fe40003f06070 */
[----:B------:R-:W-:Y:S02]  /*0ac0*/  VIMNMX R22, PT, PT, R22, 0x46a00000, PT ;  /* 0x46a0000016167848 */ /* 0x000fe40003fe0100 */
[----:B------:R-:W-:-:S05]  /*0ad0*/  SEL R27, R27, 0x63400000, !P0 ;  /* 0x634000001b1b7807 */ /* 0x000fca0004000000 */
[----:B------:R-:W-:-:S04]  /*0ae0*/  IMAD.IADD R22, R22, 0x1, -R27 ;  /* 0x0000000116167824 */ /* 0x000fc800078e0a1b */
[----:B------:R-:W-:-:S06]  /*0af0*/  VIADD R29, R22, 0x7fe00000 ;  /* 0x7fe00000161d7836 */ /* 0x000fcc0000000000 */
[----:B------:R-:W-:-:S10]  /*0b00*/  DMUL R26, R24, R28 ;  /* 0x0000001c181a7228 */ /* 0x000fd40000000000 */
[----:B------:R-:W-:-:S13]  /*0b10*/  FSETP.GTU.AND P0, PT, |R27|, 1.469367938527859385e-39, PT ;  /* 0x001000001b00780b */ /* 0x000fda0003f0c200 */
[----:B------:R-:W-:Y:S05]  /*0b20*/  @P0 BRA `(.L_x_8) ;  /* 0x0000000000940947 */ /* 0x000fea0003800000 */
[----:B------:R-:W-:Y:S01]  /*0b30*/  DFMA R2, R24, -R20, R2 ;  /* 0x800000141802722b */ /* 0x000fe20000000002 */
[----:B------:R-:W-:-:S09]  /*0b40*/  IMAD.MOV.U32 R28, RZ, RZ, RZ ;  /* 0x000000ffff1c7224 */ /* 0x000fd200078e00ff */
[C---:B------:R-:W-:Y:S02]  /*0b50*/  FSETP.NEU.AND P0, PT, R3.reuse, RZ, PT ;  /* 0x000000ff0300720b */ /* 0x040fe40003f0d000 */
[----:B------:R-:W-:-:S04]  /*0b60*/  LOP3.LUT R19, R3, 0x80000000, R19, 0x48, !PT ;  /* 0x8000000003137812 */ /* 0x000fc800078e4813 */
[----:B------:R-:W-:-:S07]  /*0b70*/  LOP3.LUT R29, R19, R29, RZ, 0xfc, !PT ;  /* 0x0000001d131d7212 */ /* 0x000fce00078efcff */
[----:B------:R-:W-:Y:S05]  /*0b80*/  @!P0 BRA `(.L_x_8) ;  /* 0x00000000007c8947 */ /* 0x000fea0003800000 */
[----:B------:R-:W-:Y:S02]  /*0b90*/  IMAD.MOV R3, RZ, RZ, -R22 ;  /* 0x000000ffff037224 */ /* 0x000fe400078e0a16 */
[----:B------:R-:W-:-:S06]  /*0ba0*/  IMAD.MOV.U32 R2, RZ, RZ, RZ ;  /* 0x000000ffff027224 */ /* 0x000fcc00078e00ff */
[----:B------:R-:W-:Y:S02]  /*0bb0*/  DFMA R2, R26, -R2, R24 ;  /* 0x800000021a02722b */ /* 0x000fe40000000018 */
[----:B------:R-:W-:-:S04]  /*0bc0*/  DMUL.RP R24, R24, R28 ;  /* 0x0000001c18187228 */ /* 0x000fc80000008000 */
[----:B------:R-:W-:-:S04]  /*0bd0*/  IADD3 R2, PT, PT, -R22, -0x43300000, RZ ;  /* 0xbcd0000016027810 */ /* 0x000fc80007ffe1ff */
[----:B------:R-:W-:Y:S02]  /*0be0*/  FSETP.NEU.AND P0, PT, |R3|, R2, PT ;  /* 0x000000020300720b */ /* 0x000fe40003f0d200 */
[----:B------:R-:W-:Y:S02]  /*0bf0*/  LOP3.LUT R19, R25, R19, RZ, 0x3c, !PT ;  /* 0x0000001319137212 */ /* 0x000fe400078e3cff */
[----:B------:R-:W-:Y:S02]  /*0c00*/  FSEL R26, R24, R26, !P0 ;  /* 0x0000001a181a7208 */ /* 0x000fe40004000000 */
[----:B------:R-:W-:Y:S01]  /*0c10*/  FSEL R27, R19, R27, !P0 ;  /* 0x0000001b131b7208 */ /* 0x000fe20004000000 */
[----:B------:R-:W-:Y:S06]  /*0c20*/  BRA `(.L_x_8) ;  /* 0x0000000000547947 */ /* 0x000fec0003800000 */
.L_x_7:
[----:B------:R-:W-:-:S14]  /*0c30*/  DSETP.NAN.AND P0, PT, R22, R22, PT ;  /* 0x000000161600722a */ /* 0x000fdc0003f08000 */
[----:B------:R-:W-:Y:S05]  /*0c40*/  @P0 BRA `(.L_x_9) ;  /* 0x0000000000440947 */ /* 0x000fea0003800000 */
[----:B------:R-:W-:-:S14]  /*0c50*/  DSETP.NAN.AND P0, PT, R18, R18, PT ;  /* 0x000000121200722a */ /* 0x000fdc0003f08000 */
[----:B------:R-:W-:Y:S05]  /*0c60*/  @P0 BRA `(.L_x_10) ;  /* 0x0000000000300947 */ /* 0x000fea0003800000 */
[----:B------:R-:W-:Y:S01]  /*0c70*/  ISETP.NE.AND P0, PT, R28, R29, PT ;  /* 0x0000001d1c00720c */ /* 0x000fe20003f05270 */
[----:B------:R-:W-:Y:S02]  /*0c80*/  IMAD.MOV.U32 R26, RZ, RZ, 0x0 ;  /* 0x00000000ff1a7424 */ /* 0x000fe400078e00ff */
[----:B------:R-:W-:-:S10]  /*0c90*/  IMAD.MOV.U32 R27, RZ, RZ, -0x80000 ;  /* 0xfff80000ff1b7424 */ /* 0x000fd400078e00ff */
[----:B------:R-:W-:Y:S05]  /*0ca0*/  @!P0 BRA `(.L_x_8) ;  /* 0x0000000000348947 */ /* 0x000fea0003800000 */
[----:B------:R-:W-:Y:S02]  /*0cb0*/  ISETP.NE.AND P0, PT, R28, 0x7ff00000, PT ;  /* 0x7ff000001c00780c */ /* 0x000fe40003f05270 */
[----:B------:R-:W-:Y:S02]  /*0cc0*/  LOP3.LUT R27, R23, 0x80000000, R19, 0x48, !PT ;  /* 0x80000000171b7812 */ /* 0x000fe400078e4813 */
[----:B------:R-:W-:-:S13]  /*0cd0*/  ISETP.EQ.OR P0, PT, R29, RZ, !P0 ;  /* 0x000000ff1d00720c */ /* 0x000fda0004702670 */
[----:B------:R-:W-:Y:S01]  /*0ce0*/  @P0 LOP3.LUT R2, R27, 0x7ff00000, RZ, 0xfc, !PT ;  /* 0x7ff000001b020812 */ /* 0x000fe200078efcff */
[----:B------:R-:W-:Y:S02]  /*0cf0*/  @!P0 IMAD.MOV.U32 R26, RZ, RZ, RZ ;  /* 0x000000ffff1a8224 */ /* 0x000fe400078e00ff */
[----:B------:R-:W-:Y:S02]  /*0d00*/  @P0 IMAD.MOV.U32 R26, RZ, RZ, RZ ;  /* 0x000000ffff1a0224 */ /* 0x000fe400078e00ff */
[----:B------:R-:W-:Y:S01]  /*0d10*/  @P0 IMAD.MOV.U32 R27, RZ, RZ, R2 ;  /* 0x000000ffff1b0224 */ /* 0x000fe200078e0002 */
[----:B------:R-:W-:Y:S06]  /*0d20*/  BRA `(.L_x_8) ;  /* 0x0000000000147947 */ /* 0x000fec0003800000 */
.L_x_10:
[----:B------:R-:W-:Y:S01]  /*0d30*/  LOP3.LUT R27, R19, 0x80000, RZ, 0xfc, !PT ;  /* 0x00080000131b7812 */ /* 0x000fe200078efcff */
[----:B------:R-:W-:Y:S01]  /*0d40*/  IMAD.MOV.U32 R26, RZ, RZ, R18 ;  /* 0x000000ffff1a7224 */ /* 0x000fe200078e0012 */
[----:B------:R-:W-:Y:S06]  /*0d50*/  BRA `(.L_x_8) ;  /* 0x0000000000087947 */ /* 0x000fec0003800000 */
.L_x_9:
[----:B------:R-:W-:Y:S01]  /*0d60*/  LOP3.LUT R27, R23, 0x80000, RZ, 0xfc, !PT ;  /* 0x00080000171b7812 */ /* 0x000fe200078efcff */
[----:B------:R-:W-:-:S07]  /*0d70*/  IMAD.MOV.U32 R26, RZ, RZ, R22 ;  /* 0x000000ffff1a7224 */ /* 0x000fce00078e0016 */
.L_x_8:
[----:B------:R-:W-:Y:S05]  /*0d80*/  BSYNC.RECONVERGENT B1 ;  /* 0x0000000000017941 */ /* 0x000fea0003800200 */
.L_x_6:
[----:B------:R-:W-:Y:S02]  /*0d90*/  IMAD.MOV.U32 R2, RZ, RZ, R0 ;  /* 0x000000ffff027224 */ /* 0x000fe400078e0000 */
[----:B------:R-:W-:-:S04]  /*0da0*/  IMAD.MOV.U32 R3, RZ, RZ, 0x0 ;  /* 0x00000000ff037424 */ /* 0x000fc800078e00ff */
[----:B------:R-:W-:Y:S05]  /*0db0*/  RET.REL.NODEC R2 `(_Z12updateBodiesP4Bodyi) ;  /* 0xfffffff002907950 */ /* 0x000fea0003c3ffff */
.L_x_11:
[----:B------:R-:W-:-:S00]  /*0dc0*/  BRA `(.L_x_11) ;  /* 0xfffffffc00fc7947 */ /* 0x000fc0000383ffff */
[----:B------:R-:W-:-:S00]  /*0dd0*/  NOP ;  /* 0x0000000000007918 */ /* 0x000fc00000000000 */
        /* <DEDUP_REMOVED lines=10> */
.L_x_75:


//--------------------- .text._Z20calculate_parametersP4Bodyi --------------------------
	.section	.text._Z20calculate_parametersP4Bodyi,"ax",@progbits
	.align	128
        .global         _Z20calculate_parametersP4Bodyi
        .type           _Z20calculate_parametersP4Bodyi,@function
        .size           _Z20calculate_parametersP4Bodyi,(.L_x_77 - _Z20calculate_parametersP4Bodyi)
        .other          _Z20calculate_parametersP4Bodyi,@"STO_CUDA_ENTRY STV_DEFAULT"
_Z20calculate_parametersP4Bodyi:
.text._Z20calculate_parametersP4Bodyi:
        /* <DEDUP_REMOVED lines=9> */
[----:B------:R-:W-:Y:S01]  /*0090*/  UISETP.GE.AND UP0, UPT, UR5, 0x1, UPT ;  /* 0x000000010500788c */ /* 0x000fe2000bf06270 */
[----:B------:R-:W-:Y:S02]  /*00a0*/  CS2R R6, SRZ ;  /* 0x0000000000067805 */ /* 0x000fe4000001ff00 */
[----:B------:R-:W-:Y:S02]  /*00b0*/  CS2R R8, SRZ ;  /* 0x0000000000087805 */ /* 0x000fe4000001ff00 */
[----:B------:R-:W-:Y:S01]  /*00c0*/  CS2R R10, SRZ ;  /* 0x00000000000a7805 */ /* 0x000fe2000001ff00 */
[----:B------:R-:W1:Y:S01]  /*00d0*/  LDCU.64 UR6, c[0x0][0x358] ;  /* 0x00006b00ff0677ac */ /* 0x000e620008000a00 */
[----:B0-----:R-:W-:Y:S02]  /*00e0*/  IMAD.WIDE R12, R4, 0x50, R12 ;  /* 0x00000050040c7825 */ /* 0x001fe400078e020c */
[----:B-1----:R-:W-:Y:S05]  /*00f0*/  BRA.U !UP0, `(.L_x_12) ;  /* 0x0000002508c87547 */ /* 0x002fea000b800000 */
[----:B------:R0:W5:Y:S04]  /*0100*/  LDG.E R3, desc[UR6][R12.64+0x48] ;  /* 0x000048060c037981 */ /* 0x000168000c1e1900 */
[----:B------:R0:W5:Y:S04]  /*0110*/  LDG.E.64 R14, desc[UR6][R12.64] ;  /* 0x000000060c0e7981 */ /* 0x000168000c1e1b00 */
[----:B------:R0:W5:Y:S04]  /*0120*/  LDG.E.64 R32, desc[UR6][R12.64+0x8] ;  /* 0x000008060c207981 */ /* 0x000168000c1e1b00 */
[----:B------:R0:W5:Y:S01]  /*0130*/  LDG.E.64 R34, desc[UR6][R12.64+0x10] ;  /* 0x000010060c227981 */ /* 0x000162000c1e1b00 */
[----:B------:R-:W-:Y:S01]  /*0140*/  MOV R0, 0x400 ;  /* 0x0000040000007802 */ /* 0x000fe20000000f00 */
[----:B------:R-:W-:Y:S01]  /*0150*/  IMAD.MOV.U32 R2, RZ, RZ, RZ ;  /* 0x000000ffff027224 */ /* 0x000fe200078e00ff */
[----:B------:R-:W-:Y:S01]  /*0160*/  CS2R R10, SRZ ;  /* 0x00000000000a7805 */ /* 0x000fe2000001ff00 */
[----:B------:R-:W1:Y:S01]  /*0170*/  S2R R7, SR_CgaCtaId ;  /* 0x0000000000077919 */ /* 0x000e620000008800 */
[----:B------:R-:W-:-:S02]  /*0180*/  CS2R R8, SRZ ;  /* 0x0000000000087805 */ /* 0x000fc4000001ff00 */
[----:B-1----:R-:W-:Y:S02]  /*0190*/  LEA R0, R7, R0, 0x18 ;  /* 0x0000000007007211 */ /* 0x002fe400078ec0ff */
[----:B------:R-:W-:-:S03]  /*01a0*/  CS2R R6, SRZ ;  /* 0x0000000000067805 */ /* 0x000fc6000001ff00 */
[----:B0-----:R-:W-:-:S07]  /*01b0*/  IMAD R0, R5, 0x50, R0 ;  /* 0x0000005005007824 */ /* 0x001fce00078e0200 */
.L_x_64:
[----:B------:R-:W0:Y:S01]  /*01c0*/  LDCU UR4, c[0x0][0x388] ;  /* 0x00007100ff0477ac */ /* 0x000e220008000800 */
[----:B------:R-:W-:Y:S01]  /*01d0*/  IMAD R17, R2, 0x100, R5 ;  /* 0x0000010002117824 */ /* 0x000fe200078e0205 */
[----:B------:R-:W-:Y:S04]  /*01e0*/  BSSY.RECONVERGENT B0, `(.L_x_13) ;  /* 0x0000015000007945 */ /* 0x000fe80003800200 */
[----:B0-----:R-:W-:-:S13]  /*01f0*/  ISETP.GE.AND P0, PT, R17, UR4, PT ;  /* 0x0000000411007c0c */ /* 0x001fda000bf06270 */
[----:B------:R-:W-:Y:S05]  /*0200*/  @P0 BRA `(.L_x_14) ;  /* 0x0000000000480947 */ /* 0x000fea0003800000 */
[----:B------:R-:W0:Y:S02]  /*0210*/  LDC.64 R36, c[0x0][0x380] ;  /* 0x0000e000ff247b82 */ /* 0x000e240000000a00 */
[----:B0-----:R-:W-:-:S05]  /*0220*/  IMAD.WIDE R36, R17, 0x50, R36 ;  /* 0x0000005011247825 */ /* 0x001fca00078e0224 */
[----:B------:R-:W2:Y:S04]  /*0230*/  LDG.E.64 R16, desc[UR6][R36.64] ;  /* 0x0000000624107981 */ /* 0x000ea8000c1e1b00 */
[----:B------:R-:W2:Y:S04]  /*0240*/  LDG.E.64 R18, desc[UR6][R36.64+0x8] ;  /* 0x0000080624127981 */ /* 0x000ea8000c1e1b00 */
[----:B------:R-:W3:Y:S04]  /*0250*/  LDG.E.64 R20, desc[UR6][R36.64+0x10] ;  /* 0x0000100624147981 */ /* 0x000ee8000c1e1b00 */
[----:B------:R-:W3:Y:S04]  /*0260*/  LDG.E.64 R22, desc[UR6][R36.64+0x18] ;  /* 0x0000180624167981 */ /* 0x000ee8000c1e1b00 */
[----:B------:R-:W4:Y:S04]  /*0270*/  LDG.E.64 R24, desc[UR6][R36.64+0x20] ;  /* 0x0000200624187981 */ /* 0x000f28000c1e1b00 */
[----:B------:R-:W4:Y:S04]  /*0280*/  LDG.E.64 R26, desc[UR6][R36.64+0x28] ;  /* 0x00002806241a7981 */ /* 0x000f28000c1e1b00 */
[----:B------:R-:W4:Y:S04]  /*0290*/  LDG.E.64 R28, desc[UR6][R36.64+0x30] ;  /* 0x00003006241c7981 */ /* 0x000f28000c1e1b00 */
[----:B------:R-:W4:Y:S04]  /*02a0*/  LDG.E.64 R30, desc[UR6][R36.64+0x38] ;  /* 0x00003806241e7981 */ /* 0x000f28000c1e1b00 */
[----:B------:R-:W4:Y:S04]  /*02b0*/  LDG.E.64 R38, desc[UR6][R36.64+0x40] ;  /* 0x0000400624267981 */ /* 0x000f28000c1e1b00 */
[----:B------:R-:W4:Y:S04]  /*02c0*/  LDG.E.64 R40, desc[UR6][R36.64+0x48] ;  /* 0x0000480624287981 */ /* 0x000f28000c1e1b00 */
[----:B--2---:R0:W-:Y:S04]  /*02d0*/  STS.128 [R0], R16 ;  /* 0x0000001000007388 */ /* 0x0041e80000000c00 */
[----:B---3--:R0:W-:Y:S04]  /*02e0*/  STS.128 [R0+0x10], R20 ;  /* 0x0000101400007388 */ /* 0x0081e80000000c00 */
[----:B----4-:R0:W-:Y:S04]  /*02f0*/  STS.128 [R0+0x20], R24 ;  /* 0x0000201800007388 */ /* 0x0101e80000000c00 */
[----:B------:R0:W-:Y:S04]  /*0300*/  STS.128 [R0+0x30], R28 ;  /* 0x0000301c00007388 */ /* 0x0001e80000000c00 */
[----:B------:R0:W-:Y:S04]  /*0310*/  STS.64 [R0+0x40], R38 ;  /* 0x0000402600007388 */ /* 0x0001e80000000a00 */
[----:B------:R0:W-:Y:S02]  /*0320*/  STS.64 [R0+0x48], R40 ;  /* 0x0000482800007388 */ /* 0x0001e40000000a00 */
.L_x_14:
[----:B------:R-:W-:Y:S05]  /*0330*/  BSYNC.RECONVERGENT B0 ;  /* 0x0000000000007941 */ /* 0x000fea0003800200 */
.L_x_13:
[----:B------:R-:W-:Y:S01]  /*0340*/  BAR.SYNC.DEFER_BLOCKING 0x0 ;  /* 0x0000000000007b1d */ /* 0x000fe20000010000 */
[----:B0-----:R-:W-:-:S05]  /*0350*/  IMAD.MOV.U32 R21, RZ, RZ, RZ ;  /* 0x000000ffff157224 */ /* 0x001fca00078e00ff */
[----:B------:R-:W0:Y:S02]  /*0360*/  LDCU UR8, c[0x0][0x388] ;  /* 0x00007100ff0877ac */ /* 0x000e240008000800 */
.L_x_63:
[----:B------:R-:W-:Y:S01]  /*0370*/  IMAD R23, R2, 0x100, R21 ;  /* 0x0000010002177824 */ /* 0x000fe200078e0215 */
[----:B------:R-:W-:Y:S04]  /*0380*/  BSSY.RECONVERGENT B1, `(.L_x_15) ;  /* 0x000008e000017945 */ /* 0x000fe80003800200 */
[----:B------:R-:W-:-:S04]  /*0390*/  ISETP.NE.AND P0, PT, R23, R4, PT ;  /* 0x000000041700720c */ /* 0x000fc80003f05270 */
[----:B0-----:R-:W-:-:S13]  /*03a0*/  ISETP.GE.OR P0, PT, R23, UR8, !P0 ;  /* 0x0000000817007c0c */ /* 0x001fda000c706670 */
[----:B------:R-:W-:Y:S05]  /*03b0*/  @P0 BRA `(.L_x_16) ;  /* 0x0000000800280947 */ /* 0x000fea0003800000 */
[----:B------:R-:W0:Y:S01]  /*03c0*/  S2R R17, SR_CgaCtaId ;  /* 0x0000000000117919 */ /* 0x000e220000008800 */
[----:B------:R-:W-:Y:S01]  /*03d0*/  MOV R16, 0x400 ;  /* 0x0000040000107802 */ /* 0x000fe20000000f00 */
[----:B------:R-:W-:Y:S03]  /*03e0*/  BSSY.RECONVERGENT B0, `(.L_x_17) ;  /* 0x000001f000007945 */ /* 0x000fe60003800200 */
[----:B0-----:R-:W-:-:S05]  /*03f0*/  LEA R16, R17, R16, 0x18 ;  /* 0x0000001011107211 */ /* 0x001fca00078ec0ff */
[----:B------:R-:W-:-:S05]  /*0400*/  IMAD R40, R21, 0x50, R16 ;  /* 0x0000005015287824 */ /* 0x000fca00078e0210 */
[----:B------:R-:W0:Y:S04]  /*0410*/  LDS.128 R16, [R40] ;  /* 0x0000000028107984 */ /* 0x000e280000000c00 */
[----:B------:R-:W1:Y:S01]  /*0420*/  LDS.64 R36, [R40+0x10] ;  /* 0x0000100028247984 */ /* 0x000e620000000a00 */
[----:B0----5:R-:W-:Y:S02]  /*0430*/  DADD R28, -R32, R18 ;  /* 0x00000000201c7229 */ /* 0x021fe40000000112 */
[----:B------:R-:W-:Y:S01]  /*0440*/  DADD R30, -R14, R16 ;  /* 0x000000000e1e7229 */ /* 0x000fe20000000110 */
[----:B------:R-:W-:Y:S01]  /*0450*/  MOV R18, 0x0 ;  /* 0x0000000000127802 */ /* 0x000fe20000000f00 */
[----:B-1----:R-:W-:Y:S01]  /*0460*/  DADD R36, -R34, R36 ;  /* 0x0000000022247229 */ /* 0x002fe20000000124 */
[----:B------:R-:W-:-:S03]  /*0470*/  IMAD.MOV.U32 R19, RZ, RZ, 0x3fd80000 ;  /* 0x3fd80000ff137424 */ /* 0x000fc600078e00ff */
[----:B------:R-:W-:-:S08]  /*0480*/  DMUL R16, R28, R28 ;  /* 0x0000001c1c107228 */ /* 0x000fd00000000000 */
[----:B------:R-:W-:-:S08]  /*0490*/  DFMA R16, R30, R30, R16 ;  /* 0x0000001e1e10722b */ /* 0x000fd00000000010 */
[----:B------:R-:W-:-:S06]  /*04a0*/  DFMA R26, R36, R36, R16 ;  /* 0x00000024241a722b */ /* 0x000fcc0000000010 */
[----:B------:R-:W0:Y:S04]  /*04b0*/  MUFU.RSQ64H R43, R27 ;  /* 0x0000001b002b7308 */ /* 0x000e280000001c00 */
[----:B------:R-:W-:-:S05]  /*04c0*/  VIADD R42, R27, 0xfcb00000 ;  /* 0xfcb000001b2a7836 */ /* 0x000fca0000000000 */
[----:B------:R-:W-:Y:S01]  /*04d0*/  ISETP.GE.U32.AND P0, PT, R42, 0x7ca00000, PT ;  /* 0x7ca000002a00780c */ /* 0x000fe20003f06070 */
[----:B0-----:R-:W-:-:S08]  /*04e0*/  DMUL R16, R42, R42 ;  /* 0x0000002a2a107228 */ /* 0x001fd00000000000 */
[----:B------:R-:W-:-:S08]  /*04f0*/  DFMA R16, R26, -R16, 1 ;  /* 0x3ff000001a10742b */ /* 0x000fd00000000810 */
[----:B------:R-:W-:Y:S02]  /*0500*/  DFMA R18, R16, R18, 0.5 ;  /* 0x3fe000001012742b */ /* 0x000fe40000000012 */
[----:B------:R-:W-:-:S08]  /*0510*/  DMUL R16, R42, R16 ;  /* 0x000000102a107228 */ /* 0x000fd00000000000 */
[----:B------:R-:W-:-:S08]  /*0520*/  DFMA R44, R18, R16, R42 ;  /* 0x00000010122c722b */ /* 0x000fd0000000002a */
[----:B------:R-:W-:Y:S02]  /*0530*/  DMUL R18, R26, R44 ;  /* 0x0000002c1a127228 */ /* 0x000fe40000000000 */
[----:B------:R-:W-:Y:S02]  /*0540*/  VIADD R17, R45, 0xfff00000 ;  /* 0xfff000002d117836 */ /* 0x000fe40000000000 */
[----:B------:R-:W-:-:S04]  /*0550*/  IMAD.MOV.U32 R16, RZ, RZ, R44 ;  /* 0x000000ffff107224 */ /* 0x000fc800078e002c */
[----:B------:R-:W-:-:S08]  /*0560*/  DFMA R24, R18, -R18, R26 ;  /* 0x800000121218722b */ /* 0x000fd0000000001a */
[----:B------:R-:W-:Y:S01]  /*0570*/  DFMA R38, R24, R16, R18 ;  /* 0x000000101826722b */ /* 0x000fe20000000012 */
[----:B------:R-:W-:Y:S10]  /*0580*/  @!P0 BRA `(.L_x_18) ;  /* 0x0000000000108947 */ /* 0x000ff40003800000 */
[----:B------:R-:W-:Y:S01]  /*0590*/  IMAD.MOV.U32 R20, RZ, RZ, R44 ;  /* 0x000000ffff147224 */ /* 0x000fe200078e002c */
[----:B------:R-:W-:Y:S01]  /*05a0*/  MOV R22, 0x5d0 ;  /* 0x000005d000167802 */ /* 0x000fe20000000f00 */
[----:B------:R-:W-:-:S07]  /*05b0*/  IMAD.MOV.U32 R16, RZ, RZ, R42 ;  /* 0x000000ffff107224 */ /* 0x000fce00078e002a */
[----:B------:R-:W-:Y:S05]  /*05c0*/  CALL.REL.NOINC `($__internal_2_$__cuda_sm20_dsqrt_rn_f64_mediumpath_v1) ;  /* 0x0000002800307944 */ /* 0x000fea0003c00000 */
.L_x_18:
[----:B------:R-:W-:Y:S05]  /*05d0*/  BSYNC.RECONVERGENT B0 ;  /* 0x0000000000007941 */ /* 0x000fea0003800200 */
.L_x_17:
[----:B------:R-:W-:Y:S01]  /*05e0*/  UMOV UR4, 0xd9d7bdbb ;  /* 0xd9d7bdbb00047882 */ /* 0x000fe20000000000 */
[----:B------:R-:W-:Y:S01]  /*05f0*/  UMOV UR5, 0x3ddb7cdf ;  /* 0x3ddb7cdf00057882 */ /* 0x000fe20000000000 */
[----:B------:R-:W0:Y:S01]  /*0600*/  LDS R20, [R40+0x48] ;  /* 0x0000480028147984 */ /* 0x000e220000000800 */
[----:B------:R-:W-:Y:S01]  /*0610*/  DFMA R16, R38, R38, UR4 ;  /* 0x0000000426107e2b */ /* 0x000fe20008000026 */
[----:B------:R-:W-:Y:S01]  /*0620*/  MOV R26, 0x1 ;  /* 0x00000001001a7802 */ /* 0x000fe20000000f00 */
[----:B------:R-:W1:Y:S01]  /*0630*/  F2F.F64.F32 R24, R3 ;  /* 0x0000000300187310 */ /* 0x000e620000201800 */
[----:B------:R-:W-:Y:S01]  /*0640*/  UMOV UR4, 0xffed8acc ;  /* 0xffed8acc00047882 */ /* 0x000fe20000000000 */
[----:B------:R-:W-:Y:S01]  /*0650*/  UMOV UR5, 0x3dd2589e ;  /* 0x3dd2589e00057882 */ /* 0x000fe20000000000 */
[----:B------:R-:W-:Y:S05]  /*0660*/  BSSY.RECONVERGENT B2, `(.L_x_19) ;  /* 0x0000016000027945 */ /* 0x000fea0003800200 */
[----:B------:R-:W2:Y:S01]  /*0670*/  MUFU.RCP64H R27, R17 ;  /* 0x00000011001b7308 */ /* 0x000ea20000001800 */
[----:B-1----:R-:W-:-:S02]  /*0680*/  DMUL R24, R24, UR4 ;  /* 0x0000000418187c28 */ /* 0x002fc40008000000 */
[----:B--2---:R-:W-:-:S08]  /*0690*/  DFMA R18, -R16, R26, 1 ;  /* 0x3ff000001012742b */ /* 0x004fd0000000011a */
[----:B------:R-:W-:Y:S02]  /*06a0*/  DFMA R42, R18, R18, R18 ;  /* 0x00000012122a722b */ /* 0x000fe40000000012 */
[----:B0-----:R-:W0:Y:S06]  /*06b0*/  F2F.F64.F32 R18, R20 ;  /* 0x0000001400127310 */ /* 0x001e2c0000201800 */
[----:B------:R-:W-:-:S08]  /*06c0*/  DFMA R42, R26, R42, R26 ;  /* 0x0000002a1a2a722b */ /* 0x000fd0000000001a */
[----:B------:R-:W-:Y:S02]  /*06d0*/  DFMA R26, -R16, R42, 1 ;  /* 0x3ff00000101a742b */ /* 0x000fe4000000012a */
[----:B0-----:R-:W-:-:S06]  /*06e0*/  DMUL R18, R18, R24 ;  /* 0x0000001812127228 */ /* 0x001fcc0000000000 */
[----:B------:R-:W-:-:S04]  /*06f0*/  DFMA R26, R42, R26, R42 ;  /* 0x0000001a2a1a722b */ /* 0x000fc8000000002a */
[----:B------:R-:W-:-:S04]  /*0700*/  FSETP.GEU.AND P1, PT, |R19|, 6.5827683646048100446e-37, PT ;  /* 0x036000001300780b */ /* 0x000fc80003f2e200 */
[----:B------:R-:W-:-:S08]  /*0710*/  DMUL R24, R18, R26 ;  /* 0x0000001a12187228 */ /* 0x000fd00000000000 */
[----:B------:R-:W-:-:S08]  /*0720*/  DFMA R40, -R16, R24, R18 ;  /* 0x000000181028722b */ /* 0x000fd00000000112 */
[----:B------:R-:W-:-:S10]  /*0730*/  DFMA R26, R26, R40, R24 ;  /* 0x000000281a1a722b */ /* 0x000fd40000000018 */
[----:B------:R-:W-:-:S05]  /*0740*/  FFMA R22, RZ, R17, R27 ;  /* 0x00000011ff167223 */ /* 0x000fca000000001b */
[----:B------:R-:W-:-:S13]  /*0750*/  FSETP.GT.AND P0, PT, |R22|, 1.469367938527859385e-39, PT ;  /* 0x001000001600780b */ /* 0x000fda0003f04200 */
[----:B------:R-:W-:Y:S05]  /*0760*/  @P0 BRA P1, `(.L_x_20) ;  /* 0x0000000000140947 */ /* 0x000fea0000800000 */
[----:B------:R-:W-:Y:S01]  /*0770*/  IMAD.MOV.U32 R20, RZ, RZ, R18 ;  /* 0x000000ffff147224 */ /* 0x000fe200078e0012 */
[----:B------:R-:W-:-:S07]  /*0780*/  MOV R18, 0x7a0 ;  /* 0x000007a000127802 */ /* 0x000fce0000000f00 */
[----:B------:R-:W-:Y:S05]  /*0790*/  CALL.REL.NOINC `($__internal_1_$__cuda_sm20_div_rn_f64_full) ;  /* 0x0000002000307944 */ /* 0x000fea0003c00000 */
[----:B------:R-:W-:Y:S02]  /*07a0*/  IMAD.MOV.U32 R26, RZ, RZ, R16 ;  /* 0x000000ffff1a7224 */ /* 0x000fe400078e0010 */
[----:B------:R-:W-:-:S07]  /*07b0*/  IMAD.MOV.U32 R27, RZ, RZ, R17 ;  /* 0x000000ffff1b7224 */ /* 0x000fce00078e0011 */
.L_x_20:
[----:B------:R-:W-:Y:S05]  /*07c0*/  BSYNC.RECONVERGENT B2 ;  /* 0x0000000000027941 */ /* 0x000fea0003800200 */
.L_x_19:
[----:B------:R-:W0:Y:S01]  /*07d0*/  MUFU.RCP64H R17, R39 ;  /* 0x0000002700117308 */ /* 0x000e220000001800 */
[----:B------:R-:W-:Y:S01]  /*07e0*/  IMAD.MOV.U32 R16, RZ, RZ, 0x1 ;  /* 0x00000001ff107424 */ /* 0x000fe200078e00ff */
[----:B------:R-:W-:Y:S05]  /*07f0*/  BSSY.RECONVERGENT B2, `(.L_x_21) ;  /* 0x0000013000027945 */ /* 0x000fea0003800200 */
[----:B0-----:R-:W-:-:S08]  /*0800*/  DFMA R18, R16, -R38, 1 ;  /* 0x3ff000001012742b */ /* 0x001fd00000000826 */
[----:B------:R-:W-:-:S08]  /*0810*/  DFMA R18, R18, R18, R18 ;  /* 0x000000121212722b */ /* 0x000fd00000000012 */
[----:B------:R-:W-:Y:S02]  /*0820*/  DFMA R16, R16, R18, R16 ;  /* 0x000000121010722b */ /* 0x000fe40000000010 */
[----:B------:R-:W-:-:S06]  /*0830*/  DMUL R18, R30, R26 ;  /* 0x0000001a1e127228 */ /* 0x000fcc0000000000 */
[----:B------:R-:W-:-:S04]  /*0840*/  DFMA R24, R16, -R38, 1 ;  /* 0x3ff000001018742b */ /* 0x000fc80000000826 */
[----:B------:R-:W-:-:S04]  /*0850*/  FSETP.GEU.AND P1, PT, |R19|, 6.5827683646048100446e-37, PT ;  /* 0x036000001300780b */ /* 0x000fc80003f2e200 */
[----:B------:R-:W-:-:S08]  /*0860*/  DFMA R16, R16, R24, R16 ;  /* 0x000000181010722b */ /* 0x000fd00000000010 */
[----:B------:R-:W-:-:S08]  /*0870*/  DMUL R24, R18, R16 ;  /* 0x0000001012187228 */ /* 0x000fd00000000000 */
[----:B------:R-:W-:-:S08]  /*0880*/  DFMA R30, R24, -R38, R18 ;  /* 0x80000026181e722b */ /* 0x000fd00000000012 */
[----:B------:R-:W-:-:S10]  /*0890*/  DFMA R16, R16, R30, R24 ;  /* 0x0000001e1010722b */ /* 0x000fd40000000018 */
[----:B------:R-:W-:-:S05]  /*08a0*/  FFMA R20, RZ, R39, R17 ;  /* 0x00000027ff147223 */ /* 0x000fca0000000011 */
[----:B------:R-:W-:-:S13]  /*08b0*/  FSETP.GT.AND P0, PT, |R20|, 1.469367938527859385e-39, PT ;  /* 0x001000001400780b */ /* 0x000fda0003f04200 */
[----:B------:R-:W-:Y:S05]  /*08c0*/  @P0 BRA P1, `(.L_x_22) ;  /* 0x0000000000140947 */ /* 0x000fea0000800000 */
[----:B------:R-:W-:Y:S01]  /*08d0*/  IMAD.MOV.U32 R20, RZ, RZ, R18 ;  /* 0x000000ffff147224 */ /* 0x000fe200078e0012 */
[----:B------:R-:W-:Y:S01]  /*08e0*/  MOV R16, R38 ;  /* 0x0000002600107202 */ /* 0x000fe20000000f00 */
[----:B------:R-:W-:Y:S01]  /*08f0*/  IMAD.MOV.U32 R17, RZ, RZ, R39 ;  /* 0x000000ffff117224 */ /* 0x000fe200078e0027 */
[----:B------:R-:W-:-:S07]  /*0900*/  MOV R18, 0x920 ;  /* 0x0000092000127802 */ /* 0x000fce0000000f00 */
[----:B------:R-:W-:Y:S05]  /*0910*/  CALL.REL.NOINC `($__internal_1_$__cuda_sm20_div_rn_f64_full) ;  /* 0x0000001c00d07944 */ /* 0x000fea0003c00000 */
.L_x_22:
[----:B------:R-:W-:Y:S05]  /*0920*/  BSYNC.RECONVERGENT B2 ;  /* 0x0000000000027941 */ /* 0x000fea0003800200 */
.L_x_21:
[----:B------:R-:W0:Y:S01]  /*0930*/  MUFU.RCP64H R19, R39 ;  /* 0x0000002700137308 */ /* 0x000e220000001800 */
[----:B------:R-:W-:Y:S01]  /*0940*/  IMAD.MOV.U32 R18, RZ, RZ, 0x1 ;  /* 0x00000001ff127424 */ /* 0x000fe200078e00ff */
[----:B------:R-:W-:Y:S01]  /*0950*/  DMUL R28, R28, R26 ;  /* 0x0000001a1c1c7228 */ /* 0x000fe20000000000 */
[----:B------:R-:W-:Y:S01]  /*0960*/  BSSY.RECONVERGENT B2, `(.L_x_23) ;  /* 0x0000016000027945 */ /* 0x000fe20003800200 */
[----:B------:R-:W-:-:S08]  /*0970*/  DADD R6, R6, R16 ;  /* 0x0000000006067229 */ /* 0x000fd00000000010 */
[----:B------:R-:W-:Y:S01]  /*0980*/  FSETP.GEU.AND P1, PT, |R29|, 6.5827683646048100446e-37, PT ;  /* 0x036000001d00780b */ /* 0x000fe20003f2e200 */
[----:B0-----:R-:W-:-:S08]  /*0990*/  DFMA R24, R18, -R38, 1 ;  /* 0x3ff000001218742b */ /* 0x001fd00000000826 */
[----:B------:R-:W-:-:S08]  /*09a0*/  DFMA R24, R24, R24, R24 ;  /* 0x000000181818722b */ /* 0x000fd00000000018 */
[----:B------:R-:W-:-:S08]  /*09b0*/  DFMA R24, R18, R24, R18 ;  /* 0x000000181218722b */ /* 0x000fd00000000012 */
[----:B------:R-:W-:-:S08]  /*09c0*/  DFMA R18, R24, -R38, 1 ;  /* 0x3ff000001812742b */ /* 0x000fd00000000826 */
        /* <DEDUP_REMOVED lines=10> */
[----:B------:R-:W-:Y:S01]  /*0a70*/  MOV R18, 0xaa0 ;  /* 0x00000aa000127802 */ /* 0x000fe20000000f00 */
[----:B------:R-:W-:-:S07]  /*0a80*/  IMAD.MOV.U32 R16, RZ, RZ, R38 ;  /* 0x000000ffff107224 */ /* 0x000fce00078e0026 */
[----:B------:R-:W-:Y:S05]  /*0a90*/  CALL.REL.NOINC `($__internal_1_$__cuda_sm20_div_rn_f64_full) ;  /* 0x0000001c00707944 */ /* 0x000fea0003c00000 */
[----:B------:R-:W-:Y:S02]  /*0aa0*/  IMAD.MOV.U32 R18, RZ, RZ, R16 ;  /* 0x000000ffff127224 */ /* 0x000fe400078e0010 */
[----:B------:R-:W-:-:S07]  /*0ab0*/  IMAD.MOV.U32 R19, RZ, RZ, R17 ;  /* 0x000000ffff137224 */ /* 0x000fce00078e0011 */
.L_x_24:
[----:B------:R-:W-:Y:S05]  /*0ac0*/  BSYNC.RECONVERGENT B2 ;  /* 0x0000000000027941 */ /* 0x000fea0003800200 */
.L_x_23:
        /* <DEDUP_REMOVED lines=23> */
.L_x_26:
[----:B------:R-:W-:Y:S05]  /*0c40*/  BSYNC.RECONVERGENT B2 ;  /* 0x0000000000027941 */ /* 0x000fea0003800200 */
.L_x_25:
[----:B------:R-:W-:-:S11]  /*0c50*/  DADD R10, R10, R16 ;  /* 0x000000000a0a7229 */ /* 0x000fd60000000010 */
.L_x_16:
[----:B------:R-:W-:Y:S05]  /*0c60*/  BSYNC.RECONVERGENT B1 ;  /* 0x0000000000017941 */ /* 0x000fea0003800200 */
.L_x_15:
[----:B------:R-:W-:Y:S01]  /*0c70*/  VIADD R17, R23, 0x1 ;  /* 0x0000000117117836 */ /* 0x000fe20000000000 */
[----:B------:R-:W-:Y:S04]  /*0c80*/  BSSY.RECONVERGENT B1, `(.L_x_27) ;  /* 0x000008e000017945 */ /* 0x000fe80003800200 */
[----:B------:R-:W-:-:S04]  /*0c90*/  ISETP.NE.AND P0, PT, R17, R4, PT ;  /* 0x000000041100720c */ /* 0x000fc80003f05270 */
[----:B------:R-:W-:-:S13]  /*0ca0*/  ISETP.GE.OR P0, PT, R17, UR8, !P0 ;  /* 0x0000000811007c0c */ /* 0x000fda000c706670 */
[----:B------:R-:W-:Y:S05]  /*0cb0*/  @P0 BRA `(.L_x_28) ;  /* 0x0000000800280947 */ /* 0x000fea0003800000 */
[----:B------:R-:W0:Y:S01]  /*0cc0*/  S2R R17, SR_CgaCtaId ;  /* 0x0000000000117919 */ /* 0x000e220000008800 */
[----:B------:R-:W-:Y:S01]  /*0cd0*/  MOV R16, 0x400 ;  /* 0x0000040000107802 */ /* 0x000fe20000000f00 */
[----:B------:R-:W-:Y:S03]  /*0ce0*/  BSSY.RECONVERGENT B0, `(.L_x_29) ;  /* 0x000001f000007945 */ /* 0x000fe60003800200 */
[----:B0-----:R-:W-:-:S05]  /*0cf0*/  LEA R16, R17, R16, 0x18 ;  /* 0x0000001011107211 */ /* 0x001fca00078ec0ff */
[----:B------:R-:W-:-:S05]  /*0d00*/  IMAD R40, R21, 0x50, R16 ;  /* 0x0000005015287824 */ /* 0x000fca00078e0210 */
[----:B------:R-:W0:Y:S04]  /*0d10*/  LDS.128 R16, [R40+0x50] ;  /* 0x0000500028107984 */ /* 0x000e280000000c00 */
[----:B------:R-:W1:Y:S01]  /*0d20*/  LDS.64 R36, [R40+0x60] ;  /* 0x0000600028247984 */ /* 0x000e620000000a00 */
[----:B0----5:R-:W-:Y:S02]  /*0d30*/  DADD R28, -R32, R18 ;  /* 0x00000000201c7229 */ /* 0x021fe40000000112 */
[----:B------:R-:W-:Y:S01]  /*0d40*/  DADD R30, -R14, R16 ;  /* 0x000000000e1e7229 */ /* 0x000fe20000000110 */
[----:B------:R-:W-:Y:S01]  /*0d50*/  IMAD.MOV.U32 R18, RZ, RZ, 0x0 ;  /* 0x00000000ff127424 */ /* 0x000fe200078e00ff */
        /* <DEDUP_REMOVED lines=14> */
[----:B------:R-:W-:Y:S01]  /*0e40*/  IADD3 R17, PT, PT, R45, -0x100000, RZ ;  /* 0xfff000002d117810 */ /* 0x000fe20007ffe0ff */
[----:B------:R-:W-:-:S05]  /*0e50*/  IMAD.MOV.U32 R16, RZ, RZ, R44 ;  /* 0x000000ffff107224 */ /* 0x000fca00078e002c */
[----:B------:R-:W-:-:S08]  /*0e60*/  DFMA R24, R18, -R18, R26 ;  /* 0x800000121218722b */ /* 0x000fd0000000001a */
[----:B------:R-:W-:Y:S01]  /*0e70*/  DFMA R38, R24, R16, R18 ;  /* 0x000000101826722b */ /* 0x000fe20000000012 */
[----:B------:R-:W-:Y:S10]  /*0e80*/  @!P0 BRA `(.L_x_30) ;  /* 0x0000000000108947 */ /* 0x000ff40003800000 */
[----:B------:R-:W-:Y:S01]  /*0e90*/  IMAD.MOV.U32 R20, RZ, RZ, R44 ;  /* 0x000000ffff147224 */ /* 0x000fe200078e002c */
[----:B------:R-:W-:Y:S01]  /*0ea0*/  MOV R22, 0xed0 ;  /* 0x00000ed000167802 */ /* 0x000fe20000000f00 */
[----:B------:R-:W-:-:S07]  /*0eb0*/  IMAD.MOV.U32 R16, RZ, RZ, R42 ;  /* 0x000000ffff107224 */ /* 0x000fce00078e002a */
[----:B------:R-:W-:Y:S05]  /*0ec0*/  CALL.REL.NOINC `($__internal_2_$__cuda_sm20_dsqrt_rn_f64_mediumpath_v1) ;  /* 0x0000001c00f07944 */ /* 0x000fea0003c00000 */
.L_x_30:
[----:B------:R-:W-:Y:S05]  /*0ed0*/  BSYNC.RECONVERGENT B0 ;  /* 0x0000000000007941 */ /* 0x000fea0003800200 */
.L_x_29:
[----:B------:R-:W-:Y:S01]  /*0ee0*/  UMOV UR4, 0xd9d7bdbb ;  /* 0xd9d7bdbb00047882 */ /* 0x000fe20000000000 */
[----:B------:R-:W-:Y:S01]  /*0ef0*/  UMOV UR5, 0x3ddb7cdf ;  /* 0x3ddb7cdf00057882 */ /* 0x000fe20000000000 */
[----:B------:R-:W0:Y:S01]  /*0f00*/  LDS R20, [R40+0x98] ;  /* 0x0000980028147984 */ /* 0x000e220000000800 */
[----:B------:R-:W-:Y:S01]  /*0f10*/  DFMA R16, R38, R38, UR4 ;  /* 0x0000000426107e2b */ /* 0x000fe20008000026 */
[----:B------:R-:W-:Y:S01]  /*0f20*/  IMAD.MOV.U32 R24, RZ, RZ, 0x1 ;  /* 0x00000001ff187424 */ /* 0x000fe200078e00ff */
        /* <DEDUP_REMOVED lines=23> */
[----:B------:R-:W-:Y:S01]  /*10a0*/  MOV R26, R16 ;  /* 0x00000010001a7202 */ /* 0x000fe20000000f00 */
[----:B------:R-:W-:-:S07]  /*10b0*/  IMAD.MOV.U32 R27, RZ, RZ, R17 ;  /* 0x000000ffff1b7224 */ /* 0x000fce00078e0011 */
.L_x_32:
[----:B------:R-:W-:Y:S05]  /*10c0*/  BSYNC.RECONVERGENT B2 ;  /* 0x0000000000027941 */ /* 0x000fea0003800200 */
.L_x_31:
        /* <DEDUP_REMOVED lines=17> */
[----:B------:R-:W-:Y:S01]  /*11e0*/  MOV R18, 0x1220 ;  /* 0x0000122000127802 */ /* 0x000fe20000000f00 */
[----:B------:R-:W-:Y:S02]  /*11f0*/  IMAD.MOV.U32 R16, RZ, RZ, R38 ;  /* 0x000000ffff107224 */ /* 0x000fe400078e0026 */
[----:B------:R-:W-:-:S07]  /*1200*/  IMAD.MOV.U32 R17, RZ, RZ, R39 ;  /* 0x000000ffff117224 */ /* 0x000fce00078e0027 */
[----:B------:R-:W-:Y:S05]  /*1210*/  CALL.REL.NOINC `($__internal_1_$__cuda_sm20_div_rn_f64_full) ;  /* 0x0000001400907944 */ /* 0x000fea0003c00000 */
.L_x_34:
[----:B------:R-:W-:Y:S05]  /*1220*/  BSYNC.RECONVERGENT B2 ;  /* 0x0000000000027941 */ /* 0x000fea0003800200 */
.L_x_33:
[----:B------:R-:W0:Y:S01]  /*1230*/  MUFU.RCP64H R19, R39 ;  /* 0x0000002700137308 */ /* 0x000e220000001800 */
[----:B------:R-:W-:Y:S01]  /*1240*/  MOV R18, 0x1 ;  /* 0x0000000100127802 */ /* 0x000fe20000000f00 */
        /* <DEDUP_REMOVED lines=20> */
[----:B------:R-:W-:Y:S05]  /*1390*/  CALL.REL.NOINC `($__internal_1_$__cuda_sm20_div_rn_f64_full) ;  /* 0x0000001400307944 */ /* 0x000fea0003c00000 */
[----:B------:R-:W-:Y:S01]  /*13a0*/  IMAD.MOV.U32 R18, RZ, RZ, R16 ;  /* 0x000000ffff127224 */ /* 0x000fe200078e0010 */
[----:B------:R-:W-:-:S07]  /*13b0*/  MOV R19, R17 ;  /* 0x0000001100137202 */ /* 0x000fce0000000f00 */
.L_x_36:
[----:B------:R-:W-:Y:S05]  /*13c0*/  BSYNC.RECONVERGENT B2 ;  /* 0x0000000000027941 */ /* 0x000fea0003800200 */
.L_x_35:
        /* <DEDUP_REMOVED lines=23> */
.L_x_38:
[----:B------:R-:W-:Y:S05]  /*1540*/  BSYNC.RECONVERGENT B2 ;  /* 0x0000000000027941 */ /* 0x000fea0003800200 */
.L_x_37:
[----:B------:R-:W-:-:S11]  /*1550*/  DADD R10, R10, R16 ;  /* 0x000000000a0a7229 */ /* 0x000fd60000000010 */
.L_x_28:
[----:B------:R-:W-:Y:S05]  /*1560*/  BSYNC.RECONVERGENT B1 ;  /* 0x0000000000017941 */ /* 0x000fea0003800200 */
.L_x_27:
        /* <DEDUP_REMOVED lines=38> */
.L_x_42:
[----:B------:R-:W-:Y:S05]  /*17d0*/  BSYNC.RECONVERGENT B0 ;  /* 0x0000000000007941 */ /* 0x000fea0003800200 */
.L_x_41:
        /* <DEDUP_REMOVED lines=25> */
[----:B------:R-:W-:Y:S02]  /*1970*/  MOV R20, R18 ;  /* 0x0000001200147202 */ /* 0x000fe40000000f00 */
[----:B------:R-:W-:-:S07]  /*1980*/  MOV R18, 0x19a0 ;  /* 0x000019a000127802 */ /* 0x000fce0000000f00 */
[----:B------:R-:W-:Y:S05]  /*1990*/  CALL.REL.NOINC `($__internal_1_$__cuda_sm20_div_rn_f64_full) ;  /* 0x0000000c00b07944 */ /* 0x000fea0003c00000 */
[----:B------:R-:W-:Y:S02]  /*19a0*/  IMAD.MOV.U32 R26, RZ, RZ, R16 ;  /* 0x000000ffff1a7224 */ /* 0x000fe400078e0010 */
[----:B------:R-:W-:-:S07]  /*19b0*/  IMAD.MOV.U32 R27, RZ, RZ, R17 ;  /* 0x000000ffff1b7224 */ /* 0x000fce00078e0011 */
.L_x_44:
[----:B------:R-:W-:Y:S05]  /*19c0*/  BSYNC.RECONVERGENT B2 ;  /* 0x0000000000027941 */ /* 0x000fea0003800200 */
.L_x_43:
        /* <DEDUP_REMOVED lines=21> */
.L_x_46:
[----:B------:R-:W-:Y:S05]  /*1b20*/  BSYNC.RECONVERGENT B2 ;  /* 0x0000000000027941 */ /* 0x000fea0003800200 */
.L_x_45:
        /* <DEDUP_REMOVED lines=25> */
.L_x_48:
[----:B------:R-:W-:Y:S05]  /*1cc0*/  BSYNC.RECONVERGENT B2 ;  /* 0x0000000000027941 */ /* 0x000fea0003800200 */
.L_x_47:
        /* <DEDUP_REMOVED lines=17> */
[----:B------:R-:W-:Y:S01]  /*1de0*/  MOV R20, R26 ;  /* 0x0000001a00147202 */ /* 0x000fe20000000f00 */
[----:B------:R-:W-:Y:S01]  /*1df0*/  IMAD.MOV.U32 R19, RZ, RZ, R27 ;  /* 0x000000ffff137224 */ /* 0x000fe200078e001b */
[----:B------:R-:W-:Y:S01]  /*1e00*/  MOV R18, 0x1e40 ;  /* 0x00001e4000127802 */ /* 0x000fe20000000f00 */
[----:B------:R-:W-:Y:S02]  /*1e10*/  IMAD.MOV.U32 R16, RZ, RZ, R38 ;  /* 0x000000ffff107224 */ /* 0x000fe400078e0026 */
[----:B------:R-:W-:-:S07]  /*1e20*/  IMAD.MOV.U32 R17, RZ, RZ, R39 ;  /* 0x000000ffff117224 */ /* 0x000fce00078e0027 */
[----:B------:R-:W-:Y:S05]  /*1e30*/  CALL.REL.NOINC `($__internal_1_$__cuda_sm20_div_rn_f64_full) ;  /* 0x0000000800887944 */ /* 0x000fea0003c00000 */
.L_x_50:
[----:B------:R-:W-:Y:S05]  /*1e40*/  BSYNC.RECONVERGENT B2 ;  /* 0x0000000000027941 */ /* 0x000fea0003800200 */
.L_x_49:
[----:B------:R-:W-:-:S11]  /*1e50*/  DADD R10, R10, R16 ;  /* 0x000000000a0a7229 */ /* 0x000fd60000000010 */
.L_x_40:
[----:B------:R-:W-:Y:S05]  /*1e60*/  BSYNC.RECONVERGENT B1 ;  /* 0x0000000000017941 */ /* 0x000fea0003800200 */
.L_x_39:
        /* <DEDUP_REMOVED lines=21> */
[----:B------:R-:W-:-:S04]  /*1fc0*/  IADD3 R40, PT, PT, R27, -0x3500000, RZ ;  /* 0xfcb000001b287810 */ /* 0x000fc80007ffe0ff */
[----:B------:R-:W-:Y:S02]  /*1fd0*/  ISETP.GE.U32.AND P0, PT, R40, 0x7ca00000, PT ;  /* 0x7ca000002800780c */ /* 0x000fe40003f06070 */
        /* <DEDUP_REMOVED lines=11> */
[----:B------:R-:W-:Y:S01]  /*2090*/  MOV R20, R42 ;  /* 0x0000002a00147202 */ /* 0x000fe20000000f00 */
[----:B------:R-:W-:Y:S01]  /*20a0*/  IMAD.MOV.U32 R16, RZ, RZ, R40 ;  /* 0x000000ffff107224 */ /* 0x000fe200078e0028 */
[----:B------:R-:W-:-:S07]  /*20b0*/  MOV R22, 0x20d0 ;  /* 0x000020d000167802 */ /* 0x000fce0000000f00 */
[----:B------:R-:W-:Y:S05]  /*20c0*/  CALL.REL.NOINC `($__internal_2_$__cuda_sm20_dsqrt_rn_f64_mediumpath_v1) ;  /* 0x0000000c00707944 */ /* 0x000fea0003c00000 */
.L_x_54:
[----:B------:R-:W-:Y:S05]  /*20d0*/  BSYNC.RECONVERGENT B0 ;  /* 0x0000000000007941 */ /* 0x000fea0003800200 */
.L_x_53:
        /* <DEDUP_REMOVED lines=28> */
[----:B------:R-:W-:Y:S01]  /*22a0*/  IMAD.MOV.U32 R26, RZ, RZ, R16 ;  /* 0x000000ffff1a7224 */ /* 0x000fe200078e0010 */
[----:B------:R-:W-:-:S07]  /*22b0*/  MOV R27, R17 ;  /* 0x00000011001b7202 */ /* 0x000fce0000000f00 */
.L_x_56:
[----:B------:R-:W-:Y:S05]  /*22c0*/  BSYNC.RECONVERGENT B2 ;  /* 0x0000000000027941 */ /* 0x000fea0003800200 */
.L_x_55:
[----:B------:R-:W0:Y:S01]  /*22d0*/  MUFU.RCP64H R17, R39 ;  /* 0x0000002700117308 */ /* 0x000e220000001800 */
[----:B------:R-:W-:Y:S01]  /*22e0*/  IMAD.MOV.U32 R16, RZ, RZ, 0x1 ;  /* 0x00000001ff107424 */ /* 0x000fe200078e00ff */
[----:B------:R-:W-:Y:S01]  /*22f0*/  DMUL R36, R36, R26 ;  /* 0x0000001a24247228 */ /* 0x000fe20000000000 */
[----:B------:R-:W-:Y:S09]  /*2300*/  BSSY.RECONVERGENT B2, `(.L_x_57) ;  /* 0x0000013000027945 */ /* 0x000ff20003800200 */
        /* <DEDUP_REMOVED lines=18> */
.L_x_58:
[----:B------:R-:W-:Y:S05]  /*2430*/  BSYNC.RECONVERGENT B2 ;  /* 0x0000000000027941 */ /* 0x000fea0003800200 */
.L_x_57:
        /* <DEDUP_REMOVED lines=25> */
.L_x_60:
[----:B------:R-:W-:Y:S05]  /*25d0*/  BSYNC.RECONVERGENT B2 ;  /* 0x0000000000027941 */ /* 0x000fea0003800200 */
.L_x_59:
        /* <DEDUP_REMOVED lines=23> */
.L_x_62:
[----:B------:R-:W-:Y:S05]  /*2750*/  BSYNC.RECONVERGENT B2 ;  /* 0x0000000000027941 */ /* 0x000fea0003800200 */
.L_x_61:
[----:B------:R-:W-:-:S11]  /*2760*/  DADD R10, R10, R16 ;  /* 0x000000000a0a7229 */ /* 0x000fd60000000010 */
.L_x_52:
[----:B------:R-:W-:Y:S05]  /*2770*/  BSYNC.RECONVERGENT B1 ;  /* 0x0000000000017941 */ /* 0x000fea0003800200 */
.L_x_51:
[----:B------:R-:W-:-:S05]  /*2780*/  VIADD R21, R21, 0x4 ;  /* 0x0000000415157836 */ /* 0x000fca0000000000 */
[----:B------:R-:W-:-:S13]  /*2790*/  ISETP.NE.AND P0, PT, R21, 0x100, PT ;  /* 0x000001001500780c */ /* 0x000fda0003f05270 */
[----:B------:R-:W-:Y:S05]  /*27a0*/  @P0 BRA `(.L_x_63) ;  /* 0xffffffd800f00947 */ /* 0x000fea000383ffff */
[----:B------:R-:W0:Y:S01]  /*27b0*/  LDCU UR4, c[0x0][0x388] ;  /* 0x00007100ff0477ac */ /* 0x000e220008000800 */
[----:B------:R-:W-:Y:S01]  /*27c0*/  VIADD R2, R2, 0x1 ;  /* 0x0000000102027836 */ /* 0x000fe20000000000 */
[----:B0-----:R-:W-:-:S04]  /*27d0*/  UIADD3 UR4, UPT, UPT, UR4, 0xff, URZ ;  /* 0x000000ff04047890 */ /* 0x001fc8000fffe0ff */
[----:B------:R-:W-:Y:S01]  /*27e0*/  USHF.R.U32.HI UR4, URZ, 0x8, UR4 ;  /* 0x00000008ff047899 */ /* 0x000fe20008011604 */
[----:B------:R-:W-:Y:S05]  /*27f0*/  BAR.SYNC.DEFER_BLOCKING 0x0 ;  /* 0x0000000000007b1d */ /* 0x000fea0000010000 */
[----:B------:R-:W-:-:S13]  /*2800*/  ISETP.NE.AND P0, PT, R2, UR4, PT ;  /* 0x0000000402007c0c */ /* 0x000fda000bf05270 */
[----:B------:R-:W-:Y:S05]  /*2810*/  @P0 BRA `(.L_x_64) ;  /* 0xffffffd800680947 */ /* 0x000fea000383ffff */
.L_x_12:
[----:B------:R-:W-:Y:S04]  /*2820*/  STG.E.64 desc[UR6][R12.64+0x30], R6 ;  /* 0x000030060c007986 */ /* 0x000fe8000c101b06 */
[----:B------:R-:W-:Y:S04]  /*2830*/  STG.E.64 desc[UR6][R12.64+0x38], R8 ;  /* 0x000038080c007986 */ /* 0x000fe8000c101b06 */
[----:B------:R-:W-:Y:S01]  /*2840*/  STG.E.64 desc[UR6][R12.64+0x40], R10 ;  /* 0x0000400a0c007986 */ /* 0x000fe2000c101b06 */
[----:B------:R-:W-:Y:S05]  /*2850*/  EXIT ;  /* 0x000000000000794d */ /* 0x000fea0003800000 */
        .weak           $__internal_1_$__cuda_sm20_div_rn_f64_full
        .type           $__internal_1_$__cuda_sm20_div_rn_f64_full,@function
        .size           $__internal_1_$__cuda_sm20_div_rn_f64_full,($__internal_2_$__cuda_sm20_dsqrt_rn_f64_mediumpath_v1 - $__internal_1_$__cuda_sm20_div_rn_f64_full)
$__internal_1_$__cuda_sm20_div_rn_f64_full:
[C---:B------:R-:W-:Y:S01]  /*2860*/  FSETP.GEU.AND P0, PT, |R17|.reuse, 1.469367938527859385e-39, PT ;  /* 0x001000001100780b */ /* 0x040fe20003f0e200 */
[----:B------:R-:W-:Y:S01]  /*2870*/  IMAD.MOV.U32 R43, RZ, RZ, R19 ;  /* 0x000000ffff2b7224 */ /* 0x000fe200078e0013 */
[----:B------:R-:W-:Y:S01]  /*2880*/  LOP3.LUT R22, R17, 0x800fffff, RZ, 0xc0, !PT ;  /* 0x800fffff11167812 */ /* 0x000fe200078ec0ff */
[----:B------:R-:W-:Y:S01]  /*2890*/  IMAD.MOV.U32 R44, RZ, RZ, 0x1 ;  /* 0x00000001ff2c7424 */ /* 0x000fe200078e00ff */
[----:B------:R-:W-:Y:S01]  /*28a0*/  MOV R40, R16 ;  /* 0x0000001000287202 */ /* 0x000fe20000000f00 */
[----:B------:R-:W-:Y:S01]  /*28b0*/  IMAD.MOV.U32 R42, RZ, RZ, R20 ;  /* 0x000000ffff2a7224 */ /* 0x000fe200078e0014 */
[----:B------:R-:W-:Y:S01]  /*28c0*/  LOP3.LUT R41, R22, 0x3ff00000, RZ, 0xfc, !PT ;  /* 0x3ff0000016297812 */ /* 0x000fe200078efcff */
[----:B------:R-:W-:Y:S01]  /*28d0*/  BSSY.RECONVERGENT B0, `(.L_x_65) ;  /* 0x0000057000007945 */ /* 0x000fe20003800200 */
[C---:B------:R-:W-:Y:S02]  /*28e0*/  FSETP.GEU.AND P2, PT, |R43|.reuse, 1.469367938527859385e-39, PT ;  /* 0x001000002b00780b */ /* 0x040fe40003f4e200 */
[----:B------:R-:W-:-:S02]  /*28f0*/  LOP3.LUT R19, R43, 0x7ff00000, RZ, 0xc0, !PT ;  /* 0x7ff000002b137812 */ /* 0x000fc400078ec0ff */
[----:B------:R-:W-:Y:S01]  /*2900*/  LOP3.LUT R22, R17, 0x7ff00000, RZ, 0xc0, !PT ;  /* 0x7ff0000011167812 */ /* 0x000fe200078ec0ff */
[----:B------:R-:W-:-:S03]  /*2910*/  @!P0 DMUL R40, R16, 8.98846567431157953865e+307 ;  /* 0x7fe0000010288828 */ /* 0x000fc60000000000 */
[----:B------:R-:W-:-:S03]  /*2920*/  ISETP.GE.U32.AND P1, PT, R19, R22, PT ;  /* 0x000000161300720c */ /* 0x000fc60003f26070 */
[----:B------:R-:W0:Y:S02]  /*2930*/  MUFU.RCP64H R45, R41 ;  /* 0x00000029002d7308 */ /* 0x000e240000001800 */
[----:B------:R-:W-:Y:S01]  /*2940*/  @!P2 LOP3.LUT R20, R17, 0x7ff00000, RZ, 0xc0, !PT ;  /* 0x7ff000001114a812 */ /* 0x000fe200078ec0ff */
[----:B------:R-:W-:Y:S01]  /*2950*/  @!P2 IMAD.MOV.U32 R46, RZ, RZ, RZ ;  /* 0x000000ffff2ea224 */ /* 0x000fe200078e00ff */
[----:B------:R-:W-:Y:S02]  /*2960*/  @!P0 LOP3.LUT R22, R41, 0x7ff00000, RZ, 0xc0, !PT ;  /* 0x7ff0000029168812 */ /* 0x000fe400078ec0ff */
[----:B------:R-:W-:Y:S01]  /*2970*/  @!P2 ISETP.GE.U32.AND P3, PT, R19, R20, PT ;  /* 0x000000141300a20c */ /* 0x000fe20003f66070 */
[----:B------:R-:W-:-:S05]  /*2980*/  IMAD.MOV.U32 R20, RZ, RZ, 0x1ca00000 ;  /* 0x1ca00000ff147424 */ /* 0x000fca00078e00ff */
[C---:B------:R-:W-:Y:S02]  /*2990*/  @!P2 SEL R25, R20.reuse, 0x63400000, !P3 ;  /* 0x634000001419a807 */ /* 0x040fe40005800000 */
[----:B------:R-:W-:Y:S02]  /*29a0*/  SEL R24, R20, 0x63400000, !P1 ;  /* 0x6340000014187807 */ /* 0x000fe40004800000 */
[----:B------:R-:W-:Y:S01]  /*29b0*/  @!P2 LOP3.LUT R25, R25, 0x80000000, R43, 0xf8, !PT ;  /* 0x800000001919a812 */ /* 0x000fe200078ef82b */
[----:B0-----:R-:W-:-:S03]  /*29c0*/  DFMA R48, R44, -R40, 1 ;  /* 0x3ff000002c30742b */ /* 0x001fc60000000828 */
[----:B------:R-:W-:-:S05]  /*29d0*/  @!P2 LOP3.LUT R47, R25, 0x100000, RZ, 0xfc, !PT ;  /* 0x00100000192fa812 */ /* 0x000fca00078efcff */
[----:B------:R-:W-:-:S08]  /*29e0*/  DFMA R48, R48, R48, R48 ;  /* 0x000000303030722b */ /* 0x000fd00000000030 */
[----:B------:R-:W-:Y:S01]  /*29f0*/  DFMA R48, R44, R48, R44 ;  /* 0x000000302c30722b */ /* 0x000fe2000000002c */
[----:B------:R-:W-:Y:S02]  /*2a00*/  LOP3.LUT R45, R24, 0x800fffff, R43, 0xf8, !PT ;  /* 0x800fffff182d7812 */ /* 0x000fe400078ef82b */
[----:B------:R-:W-:-:S05]  /*2a10*/  MOV R44, R42 ;  /* 0x0000002a002c7202 */ /* 0x000fca0000000f00 */
[----:B------:R-:W-:Y:S02]  /*2a20*/  DFMA R24, R48, -R40, 1 ;  /* 0x3ff000003018742b */ /* 0x000fe40000000828 */
[----:B------:R-:W-:-:S06]  /*2a30*/  @!P2 DFMA R44, R44, 2, -R46 ;  /* 0x400000002c2ca82b */ /* 0x000fcc000000082e */
[----:B------:R-:W-:Y:S01]  /*2a40*/  DFMA R48, R48, R24, R48 ;  /* 0x000000183030722b */ /* 0x000fe20000000030 */
[----:B------:R-:W-:-:S03]  /*2a50*/  IMAD.MOV.U32 R24, RZ, RZ, R19 ;  /* 0x000000ffff187224 */ /* 0x000fc600078e0013 */
[----:B------:R-:W-:-:S04]  /*2a60*/  @!P2 LOP3.LUT R24, R45, 0x7ff00000, RZ, 0xc0, !PT ;  /* 0x7ff000002d18a812 */ /* 0x000fc800078ec0ff */
[----:B------:R-:W-:Y:S01]  /*2a70*/  DMUL R46, R48, R44 ;  /* 0x0000002c302e7228 */ /* 0x000fe20000000000 */
[----:B------:R-:W-:-:S05]  /*2a80*/  VIADD R25, R24, 0xffffffff ;  /* 0xffffffff18197836 */ /* 0x000fca0000000000 */
[----:B------:R-:W-:Y:S01]  /*2a90*/  ISETP.GT.U32.AND P0, PT, R25, 0x7feffffe, PT ;  /* 0x7feffffe1900780c */ /* 0x000fe20003f04070 */
[----:B------:R-:W-:Y:S01]  /*2aa0*/  VIADD R25, R22, 0xffffffff ;  /* 0xffffffff16197836 */ /* 0x000fe20000000000 */
[----:B------:R-:W-:-:S04]  /*2ab0*/  DFMA R50, R46, -R40, R44 ;  /* 0x800000282e32722b */ /* 0x000fc8000000002c */
[----:B------:R-:W-:-:S04]  /*2ac0*/  ISETP.GT.U32.OR P0, PT, R25, 0x7feffffe, P0 ;  /* 0x7feffffe1900780c */ /* 0x000fc80000704470 */
[----:B------:R-:W-:-:S09]  /*2ad0*/  DFMA R46, R48, R50, R46 ;  /* 0x00000032302e722b */ /* 0x000fd2000000002e */
[----:B------:R-:W-:Y:S05]  /*2ae0*/  @P0 BRA `(.L_x_66) ;  /* 0x0000000000740947 */ /* 0x000fea0003800000 */
[----:B------:R-:W-:-:S04]  /*2af0*/  LOP3.LUT R22, R17, 0x7ff00000, RZ, 0xc0, !PT ;  /* 0x7ff0000011167812 */ /* 0x000fc800078ec0ff */
[CC--:B------:R-:W-:Y:S02]  /*2b00*/  VIADDMNMX R24, R19.reuse, -R22.reuse, 0xb9600000, !PT ;  /* 0xb960000013187446 */ /* 0x0c0fe40007800916 */
[----:B------:R-:W-:Y:S02]  /*2b10*/  ISETP.GE.U32.AND P0, PT, R19, R22, PT ;  /* 0x000000161300720c */ /* 0x000fe40003f06070 */
[----:B------:R-:W-:Y:S02]  /*2b20*/  VIMNMX R24, PT, PT, R24, 0x46a00000, PT ;  /* 0x46a0000018187848 */ /* 0x000fe40003fe0100 */
[----:B------:R-:W-:-:S04]  /*2b30*/  SEL R19, R20, 0x63400000, !P0 ;  /* 0x6340000014137807 */ /* 0x000fc80004000000 */
[----:B------:R-:W-:Y:S01]  /*2b40*/  IADD3 R19, PT, PT, -R19, R24, RZ ;  /* 0x0000001813137210 */ /* 0x000fe20007ffe1ff */
[----:B------:R-:W-:-:S04]  /*2b50*/  IMAD.MOV.U32 R24, RZ, RZ, RZ ;  /* 0x000000ffff187224 */ /* 0x000fc800078e00ff */
[----:B------:R-:W-:-:S06]  /*2b60*/  VIADD R25, R19, 0x7fe00000 ;  /* 0x7fe0000013197836 */ /* 0x000fcc0000000000 */
[----:B------:R-:W-:-:S10]  /*2b70*/  DMUL R48, R46, R24 ;  /* 0x000000182e307228 */ /* 0x000fd40000000000 */
[----:B------:R-:W-:-:S13]  /*2b80*/  FSETP.GTU.AND P0, PT, |R49|, 1.469367938527859385e-39, PT ;  /* 0x001000003100780b */ /* 0x000fda0003f0c200 */
[----:B------:R-:W-:Y:S05]  /*2b90*/  @P0 BRA `(.L_x_67) ;  /* 0x0000000000a80947 */ /* 0x000fea0003800000 */
[----:B------:R-:W-:-:S06]  /*2ba0*/  DFMA R40, R46, -R40, R44 ;  /* 0x800000282e28722b */ /* 0x000fcc000000002c */
[----:B------:R-:W-:-:S04]  /*2bb0*/  IMAD.MOV.U32 R40, RZ, RZ, RZ ;  /* 0x000000ffff287224 */ /* 0x000fc800078e00ff */
[C---:B------:R-:W-:Y:S02]  /*2bc0*/  FSETP.NEU.AND P0, PT, R41.reuse, RZ, PT ;  /* 0x000000ff2900720b */ /* 0x040fe40003f0d000 */
[----:B------:R-:W-:-:S04]  /*2bd0*/  LOP3.LUT R16, R41, 0x80000000, R17, 0x48, !PT ;  /* 0x8000000029107812 */ /* 0x000fc800078e4811 */
[----:B------:R-:W-:-:S07]  /*2be0*/  LOP3.LUT R41, R16, R25, RZ, 0xfc, !PT ;  /* 0x0000001910297212 */ /* 0x000fce00078efcff */
[----:B------:R-:W-:Y:S05]  /*2bf0*/  @!P0 BRA `(.L_x_67) ;  /* 0x0000000000908947 */ /* 0x000fea0003800000 */
[----:B------:R-:W-:Y:S01]  /*2c00*/  IMAD.MOV R25, RZ, RZ, -R19 ;  /* 0x000000ffff197224 */ /* 0x000fe200078e0a13 */
[----:B------:R-:W-:Y:S02]  /*2c10*/  MOV R24, RZ ;  /* 0x000000ff00187202 */ /* 0x000fe40000000f00 */
[----:B------:R-:W-:-:S04]  /*2c20*/  IADD3 R19, PT, PT, -R19, -0x43300000, RZ ;  /* 0xbcd0000013137810 */ /* 0x000fc80007ffe1ff */
[----:B------:R-:W-:Y:S02]  /*2c30*/  DFMA R24, R48, -R24, R46 ;  /* 0x800000183018722b */ /* 0x000fe4000000002e */
[----:B------:R-:W-:-:S08]  /*2c40*/  DMUL.RP R46, R46, R40 ;  /* 0x000000282e2e7228 */ /* 0x000fd00000008000 */
[----:B------:R-:W-:Y:S02]  /*2c50*/  FSETP.NEU.AND P0, PT, |R25|, R19, PT ;  /* 0x000000131900720b */ /* 0x000fe40003f0d200 */
[----:B------:R-:W-:Y:S02]  /*2c60*/  LOP3.LUT R16, R47, R16, RZ, 0x3c, !PT ;  /* 0x000000102f107212 */ /* 0x000fe400078e3cff */
[----:B------:R-:W-:Y:S02]  /*2c70*/  FSEL R20, R46, R48, !P0 ;  /* 0x000000302e147208 */ /* 0x000fe40004000000 */
[----:B------:R-:W-:-:S03]  /*2c80*/  FSEL R17, R16, R49, !P0 ;  /* 0x0000003110117208 */ /* 0x000fc60004000000 */
[----:B------:R-:W-:Y:S02]  /*2c90*/  IMAD.MOV.U32 R48, RZ, RZ, R20 ;  /* 0x000000ffff307224 */ /* 0x000fe400078e0014 */
[----:B------:R-:W-:Y:S01]  /*2ca0*/  IMAD.MOV.U32 R49, RZ, RZ, R17 ;  /* 0x000000ffff317224 */ /* 0x000fe200078e0011 */
[----:B------:R-:W-:Y:S06]  /*2cb0*/  BRA `(.L_x_67) ;  /* 0x0000000000607947 */ /* 0x000fec0003800000 */
.L_x_66:
        /* <DEDUP_REMOVED lines=12> */
[----:B------:R-:W-:Y:S01]  /*2d80*/  @!P0 IMAD.MOV.U32 R49, RZ, RZ, R17 ;  /* 0x000000ffff318224 */ /* 0x000fe200078e0011 */
[----:B------:R-:W-:Y:S01]  /*2d90*/  @!P0 MOV R48, RZ ;  /* 0x000000ff00308202 */ /* 0x000fe20000000f00 */
[----:B------:R-:W-:Y:S02]  /*2da0*/  @P0 IMAD.MOV.U32 R48, RZ, RZ, RZ ;  /* 0x000000ffff300224 */ /* 0x000fe400078e00ff */
[----:B------:R-:W-:Y:S01]  /*2db0*/  @P0 IMAD.MOV.U32 R49, RZ, RZ, R16 ;  /* 0x000000ffff310224 */ /* 0x000fe200078e0010 */
[----:B------:R-:W-:Y:S06]  /*2dc0*/  BRA `(.L_x_67) ;  /* 0x00000000001c7947 */ /* 0x000fec0003800000 */
.L_x_69:
[----:B------:R-:W-:Y:S01]  /*2dd0*/  LOP3.LUT R17, R17, 0x80000, RZ, 0xfc, !PT ;  /* 0x0008000011117812 */ /* 0x000fe200078efcff */
[----:B------:R-:W-:-:S03]  /*2de0*/  IMAD.MOV.U32 R48, RZ, RZ, R16 ;  /* 0x000000ffff307224 */ /* 0x000fc600078e0010 */
[----:B------:R-:W-:Y:S01]  /*2df0*/  MOV R49, R17 ;  /* 0x0000001100317202 */ /* 0x000fe20000000f00 */
[----:B------:R-:W-:Y:S06]  /*2e00*/  BRA `(.L_x_67) ;  /* 0x00000000000c7947 */ /* 0x000fec0003800000 */
.L_x_68:
[----:B------:R-:W-:Y:S01]  /*2e10*/  LOP3.LUT R17, R43, 0x80000, RZ, 0xfc, !PT ;  /* 0x000800002b117812 */ /* 0x000fe200078efcff */
[----:B------:R-:W-:-:S04]  /*2e20*/  IMAD.MOV.U32 R48, RZ, RZ, R42 ;  /* 0x000000ffff307224 */ /* 0x000fc800078e002a */
[----:B------:R-:W-:-:S07]  /*2e30*/  IMAD.MOV.U32 R49, RZ, RZ, R17 ;  /* 0x000000ffff317224 */ /* 0x000fce00078e0011 */
.L_x_67:
[----:B------:R-:W-:Y:S05]  /*2e40*/  BSYNC.RECONVERGENT B0 ;  /* 0x0000000000007941 */ /* 0x000fea0003800200 */
.L_x_65:
[----:B------:R-:W-:Y:S02]  /*2e50*/  HFMA2 R19, -RZ, RZ, 0, 0 ;  /* 0x00000000ff137431 */ /* 0x000fe400000001ff */
[----:B------:R-:W-:Y:S02]  /*2e60*/  IMAD.MOV.U32 R16, RZ, RZ, R48 ;  /* 0x000000ffff107224 */ /* 0x000fe400078e0030 */
[----:B------:R-:W-:Y:S01]  /*2e70*/  IMAD.MOV.U32 R17, RZ, RZ, R49 ;  /* 0x000000ffff117224 */ /* 0x000fe200078e0031 */
[----:B------:R-:W-:Y:S06]  /*2e80*/  RET.REL.NODEC R18 `(_Z20calculate_parametersP4Bodyi) ;  /* 0xffffffd0125c7950 */ /* 0x000fec0003c3ffff */
        .weak           $__internal_2_$__cuda_sm20_dsqrt_rn_f64_mediumpath_v1
        .type           $__internal_2_$__cuda_sm20_dsqrt_rn_f64_mediumpath_v1,@function
        .size           $__internal_2_$__cuda_sm20_dsqrt_rn_f64_mediumpath_v1,(.L_x_77 - $__internal_2_$__cuda_sm20_dsqrt_rn_f64_mediumpath_v1)
$__internal_2_$__cuda_sm20_dsqrt_rn_f64_mediumpath_v1:
[----:B------:R-:W-:Y:S01]  /*2e90*/  ISETP.GE.U32.AND P0, PT, R16, -0x3400000, PT ;  /* 0xfcc000001000780c */ /* 0x000fe20003f06070 */
[----:B------:R-:W-:Y:S01]  /*2ea0*/  BSSY.RECONVERGENT B2, `(.L_x_70) ;  /* 0x0000024000027945 */ /* 0x000fe20003800200 */
[----:B------:R-:W-:-:S11]  /*2eb0*/  IMAD.MOV.U32 R16, RZ, RZ, R20 ;  /* 0x000000ffff107224 */ /* 0x000fd600078e0014 */
[----:B------:R-:W-:Y:S05]  /*2ec0*/  @!P0 BRA `(.L_x_71) ;  /* 0x0000000000208947 */ /* 0x000fea0003800000 */
[----:B------:R-:W-:-:S10]  /*2ed0*/  DFMA.RM R18, R24, R16, R18 ;  /* 0x000000101812722b */ /* 0x000fd40000004012 */
[----:B------:R-:W-:-:S05]  /*2ee0*/  IADD3 R16, P0, PT, R18, 0x1, RZ ;  /* 0x0000000112107810 */ /* 0x000fca0007f1e0ff */
[----:B------:R-:W-:-:S06]  /*2ef0*/  IMAD.X R17, RZ, RZ, R19, P0 ;  /* 0x000000ffff117224 */ /* 0x000fcc00000e0613 */
[----:B------:R-:W-:-:S08]  /*2f00*/  DFMA.RP R26, -R18, R16, R26 ;  /* 0x00000010121a722b */ /* 0x000fd0000000811a */
[----:B------:R-:W-:-:S06]  /*2f10*/  DSETP.GT.AND P0, PT, R26, RZ, PT ;  /* 0x000000ff1a00722a */ /* 0x000fcc0003f04000 */
[----:B------:R-:W-:Y:S02]  /*2f20*/  FSEL R16, R16, R18, P0 ;  /* 0x0000001210107208 */ /* 0x000fe40000000000 */
[----:B------:R-:W-:Y:S01]  /*2f30*/  FSEL R17, R17, R19, P0 ;  /* 0x0000001311117208 */ /* 0x000fe20000000000 */
[----:B------:R-:W-:Y:S06]  /*2f40*/  BRA `(.L_x_72) ;  /* 0x0000000000647947 */ /* 0x000fec0003800000 */
.L_x_71:
[----:B------:R-:W-:-:S14]  /*2f50*/  DSETP.NE.AND P0, PT, R26, RZ, PT ;  /* 0x000000ff1a00722a */ /* 0x000fdc0003f05000 */
[----:B------:R-:W-:Y:S05]  /*2f60*/  @!P0 BRA `(.L_x_73) ;  /* 0x0000000000588947 */ /* 0x000fea0003800000 */
[----:B------:R-:W-:-:S13]  /*2f70*/  ISETP.GE.AND P0, PT, R27, RZ, PT ;  /* 0x000000ff1b00720c */ /* 0x000fda0003f06270 */
[----:B------:R-:W-:Y:S02]  /*2f80*/  @!P0 IMAD.MOV.U32 R16, RZ, RZ, 0x0 ;  /* 0x00000000ff108424 */ /* 0x000fe400078e00ff */
[----:B------:R-:W-:Y:S01]  /*2f90*/  @!P0 IMAD.MOV.U32 R17, RZ, RZ, -0x80000 ;  /* 0xfff80000ff118424 */ /* 0x000fe200078e00ff */
[----:B------:R-:W-:Y:S06]  /*2fa0*/  @!P0 BRA `(.L_x_72) ;  /* 0x00000000004c8947 */ /* 0x000fec0003800000 */
[----:B------:R-:W-:-:S13]  /*2fb0*/  ISETP.GT.AND P0, PT, R27, 0x7fefffff, PT ;  /* 0x7fefffff1b00780c */ /* 0x000fda0003f04270 */
[----:B------:R-:W-:Y:S05]  /*2fc0*/  @P0 BRA `(.L_x_73) ;  /* 0x0000000000400947 */ /* 0x000fea0003800000 */
[----:B------:R-:W-:Y:S01]  /*2fd0*/  DMUL R26, R26, 8.11296384146066816958e+31 ;  /* 0x469000001a1a7828 */ /* 0x000fe20000000000 */
[----:B------:R-:W-:Y:S01]  /*2fe0*/  MOV R24, RZ ;  /* 0x000000ff00187202 */ /* 0x000fe20000000f00 */
[----:B------:R-:W-:Y:S02]  /*2ff0*/  IMAD.MOV.U32 R16, RZ, RZ, 0x0 ;  /* 0x00000000ff107424 */ /* 0x000fe400078e00ff */
[----:B------:R-:W-:Y:S02]  /*3000*/  IMAD.MOV.U32 R17, RZ, RZ, 0x3fd80000 ;  /* 0x3fd80000ff117424 */ /* 0x000fe400078e00ff */
[----:B------:R-:W0:Y:S02]  /*3010*/  MUFU.RSQ64H R25, R27 ;  /* 0x0000001b00197308 */ /* 0x000e240000001c00 */
[----:B0-----:R-:W-:-:S08]  /*3020*/  DMUL R18, R24, R24 ;  /* 0x0000001818127228 */ /* 0x001fd00000000000 */
[----:B------:R-:W-:-:S08]  /*3030*/  DFMA R18, R26, -R18, 1 ;  /* 0x3ff000001a12742b */ /* 0x000fd00000000812 */
[----:B------:R-:W-:Y:S02]  /*3040*/  DFMA R16, R18, R16, 0.5 ;  /* 0x3fe000001210742b */ /* 0x000fe40000000010 */
[----:B------:R-:W-:-:S08]  /*3050*/  DMUL R18, R24, R18 ;  /* 0x0000001218127228 */ /* 0x000fd00000000000 */
[----:B------:R-:W-:-:S08]  /*3060*/  DFMA R18, R16, R18, R24 ;  /* 0x000000121012722b */ /* 0x000fd00000000018 */
[----:B------:R-:W-:Y:S02]  /*3070*/  DMUL R16, R26, R18 ;  /* 0x000000121a107228 */ /* 0x000fe40000000000 */
[----:B------:R-:W-:-:S06]  /*3080*/  VIADD R19, R19, 0xfff00000 ;  /* 0xfff0000013137836 */ /* 0x000fcc0000000000 */
[----:B------:R-:W-:-:S08]  /*3090*/  DFMA R24, R16, -R16, R26 ;  /* 0x800000101018722b */ /* 0x000fd0000000001a */
[----:B------:R-:W-:-:S10]  /*30a0*/  DFMA R16, R18, R24, R16 ;  /* 0x000000181210722b */ /* 0x000fd40000000010 */
[----:B------:R-:W-:Y:S01]  /*30b0*/  VIADD R17, R17, 0xfcb00000 ;  /* 0xfcb0000011117836 */ /* 0x000fe20000000000 */
[----:B------:R-:W-:Y:S06]  /*30c0*/  BRA `(.L_x_72) ;  /* 0x0000000000047947 */ /* 0x000fec0003800000 */
.L_x_73:
[----:B------:R-:W-:-:S11]  /*30d0*/  DADD R16, R26, R26 ;  /* 0x000000001a107229 */ /* 0x000fd6000000001a */
.L_x_72:
[----:B------:R-:W-:Y:S05]  /*30e0*/  BSYNC.RECONVERGENT B2 ;  /* 0x0000000000027941 */ /* 0x000fea0003800200 */
.L_x_70:
[----:B------:R-:W-:Y:S01]  /*30f0*/  MOV R38, R16 ;  /* 0x0000001000267202 */ /* 0x000fe20000000f00 */
[----:B------:R-:W-:Y:S02]  /*3100*/  IMAD.MOV.U32 R39, RZ, RZ, R17 ;  /* 0x000000ffff277224 */ /* 0x000fe400078e0011 */
[----:B------:R-:W-:Y:S02]  /*3110*/  IMAD.MOV.U32 R16, RZ, RZ, R22 ;  /* 0x000000ffff107224 */ /* 0x000fe400078e0016 */
[----:B------:R-:W-:-:S04]  /*3120*/  IMAD.MOV.U32 R17, RZ, RZ, 0x0 ;  /* 0x00000000ff117424 */ /* 0x000fc800078e00ff */
[----:B------:R-:W-:Y:S05]  /*3130*/  RET.REL.NODEC R16 `(_Z20calculate_parametersP4Bodyi) ;  /* 0xffffffcc10b07950 */ /* 0x000fea0003c3ffff */
.L_x_74:
        /* <DEDUP_REMOVED lines=12> */
.L_x_77:


//--------------------- .nv.shared.reserved.0     --------------------------
	.section	.nv.shared.reserved.0,"aw",@nobits
	.weak		__nv_reservedSMEM_offset_0_alias
	.size		__nv_reservedSMEM_offset_0_alias, 0, 64
	.other		__nv_reservedSMEM_offset_0_alias,@"STO_CUDA_RESERVED_SHARED STV_DEFAULT"
__nv_reservedSMEM_offset_0_alias:
	.zero		0
	.zero		64


//--------------------- .nv.shared._Z20calculate_parametersP4Bodyi --------------------------
	.section	.nv.shared._Z20calculate_parametersP4Bodyi,"aw",@nobits
	.sectionflags	@""
	.align	8
.nv.shared._Z20calculate_parametersP4Bodyi:
	.zero		21504


//--------------------- .nv.constant0._Z12updateBodiesP4Bodyi --------------------------
	.section	.nv.constant0._Z12updateBodiesP4Bodyi,"a",@progbits
	.sectionflags	@""
	.align	4
.nv.constant0._Z12updateBodiesP4Bodyi:
	.zero		908


//--------------------- .nv.constant0._Z20calculate_parametersP4Bodyi --------------------------
	.section	.nv.constant0._Z20calculate_parametersP4Bodyi,"a",@progbits
	.sectionflags	@""
	.align	4
.nv.constant0._Z20calculate_parametersP4Bodyi:
	.zero		908


//--------------------- SYMBOLS --------------------------

	.type		.nv.reservedSmem.offset0,@object
	.size		.nv.reservedSmem.offset0,0x4
	.type		.nv.reservedSmem.cap,@object
	.size		.nv.reservedSmem.cap,0x4
